//
// Generated by NVIDIA NVVM Compiler
//
// Compiler Build ID: CL-36424714
// Cuda compilation tools, release 13.0, V13.0.88
// Based on NVVM 20.0.0
//

.version 9.0
.target sm_100
.address_size 64

	// .globl	_Z14compute_kernelPfS_
.const .align 4 .b8 input_c[512];
// _ZZ14compute_kernelPfS_E5sdata has been demoted
// _ZZ14compute_kernelPfS_E3sum has been demoted
// _ZZ24compute_compare_3_kernelPfS_E5sdata has been demoted
// _ZZ24compute_compare_3_kernelPfS_E3sum has been demoted
// _ZZ24compute_compare_2_kernelPfS_E5sdata has been demoted
// _ZZ24compute_compare_2_kernelPfS_E3sum has been demoted

.visible .entry _Z14compute_kernelPfS_(
	.param .u64 .ptr .align 1 _Z14compute_kernelPfS__param_0,
	.param .u64 .ptr .align 1 _Z14compute_kernelPfS__param_1
)
{
	.reg .pred 	%p<3>;
	.reg .b32 	%r<9>;
	.reg .b32 	%f<358>;
	.reg .b64 	%rd<17>;
	// demoted variable
	.shared .align 4 .b8 _ZZ14compute_kernelPfS_E5sdata[768];
	// demoted variable
	.shared .align 4 .f32 _ZZ14compute_kernelPfS_E3sum;
	ld.param.u64 	%rd8, [_Z14compute_kernelPfS__param_0];
	ld.param.u64 	%rd9, [_Z14compute_kernelPfS__param_1];
	mov.u32 	%r1, %tid.x;
	setp.ne.s32 	%p1, %r1, 0;
	@%p1 bra 	$L__BB0_2;
	ld.const.f32 	%f1, [input_c];
	add.f32 	%f2, %f1, 0f00000000;
	ld.const.f32 	%f3, [input_c+4];
	add.f32 	%f4, %f3, %f2;
	ld.const.f32 	%f5, [input_c+8];
	add.f32 	%f6, %f5, %f4;
	ld.const.f32 	%f7, [input_c+12];
	add.f32 	%f8, %f7, %f6;
	ld.const.f32 	%f9, [input_c+16];
	add.f32 	%f10, %f9, %f8;
	ld.const.f32 	%f11, [input_c+20];
	add.f32 	%f12, %f11, %f10;
	ld.const.f32 	%f13, [input_c+24];
	add.f32 	%f14, %f13, %f12;
	ld.const.f32 	%f15, [input_c+28];
	add.f32 	%f16, %f15, %f14;
	ld.const.f32 	%f17, [input_c+32];
	add.f32 	%f18, %f17, %f16;
	ld.const.f32 	%f19, [input_c+36];
	add.f32 	%f20, %f19, %f18;
	ld.const.f32 	%f21, [input_c+40];
	add.f32 	%f22, %f21, %f20;
	ld.const.f32 	%f23, [input_c+44];
	add.f32 	%f24, %f23, %f22;
	ld.const.f32 	%f25, [input_c+48];
	add.f32 	%f26, %f25, %f24;
	ld.const.f32 	%f27, [input_c+52];
	add.f32 	%f28, %f27, %f26;
	ld.const.f32 	%f29, [input_c+56];
	add.f32 	%f30, %f29, %f28;
	ld.const.f32 	%f31, [input_c+60];
	add.f32 	%f32, %f31, %f30;
	ld.const.f32 	%f33, [input_c+64];
	add.f32 	%f34, %f33, %f32;
	ld.const.f32 	%f35, [input_c+68];
	add.f32 	%f36, %f35, %f34;
	ld.const.f32 	%f37, [input_c+72];
	add.f32 	%f38, %f37, %f36;
	ld.const.f32 	%f39, [input_c+76];
	add.f32 	%f40, %f39, %f38;
	ld.const.f32 	%f41, [input_c+80];
	add.f32 	%f42, %f41, %f40;
	ld.const.f32 	%f43, [input_c+84];
	add.f32 	%f44, %f43, %f42;
	ld.const.f32 	%f45, [input_c+88];
	add.f32 	%f46, %f45, %f44;
	ld.const.f32 	%f47, [input_c+92];
	add.f32 	%f48, %f47, %f46;
	ld.const.f32 	%f49, [input_c+96];
	add.f32 	%f50, %f49, %f48;
	ld.const.f32 	%f51, [input_c+100];
	add.f32 	%f52, %f51, %f50;
	ld.const.f32 	%f53, [input_c+104];
	add.f32 	%f54, %f53, %f52;
	ld.const.f32 	%f55, [input_c+108];
	add.f32 	%f56, %f55, %f54;
	ld.const.f32 	%f57, [input_c+112];
	add.f32 	%f58, %f57, %f56;
	ld.const.f32 	%f59, [input_c+116];
	add.f32 	%f60, %f59, %f58;
	ld.const.f32 	%f61, [input_c+120];
	add.f32 	%f62, %f61, %f60;
	ld.const.f32 	%f63, [input_c+124];
	add.f32 	%f64, %f63, %f62;
	ld.const.f32 	%f65, [input_c+128];
	add.f32 	%f66, %f65, %f64;
	ld.const.f32 	%f67, [input_c+132];
	add.f32 	%f68, %f67, %f66;
	ld.const.f32 	%f69, [input_c+136];
	add.f32 	%f70, %f69, %f68;
	ld.const.f32 	%f71, [input_c+140];
	add.f32 	%f72, %f71, %f70;
	ld.const.f32 	%f73, [input_c+144];
	add.f32 	%f74, %f73, %f72;
	ld.const.f32 	%f75, [input_c+148];
	add.f32 	%f76, %f75, %f74;
	ld.const.f32 	%f77, [input_c+152];
	add.f32 	%f78, %f77, %f76;
	ld.const.f32 	%f79, [input_c+156];
	add.f32 	%f80, %f79, %f78;
	ld.const.f32 	%f81, [input_c+160];
	add.f32 	%f82, %f81, %f80;
	ld.const.f32 	%f83, [input_c+164];
	add.f32 	%f84, %f83, %f82;
	ld.const.f32 	%f85, [input_c+168];
	add.f32 	%f86, %f85, %f84;
	ld.const.f32 	%f87, [input_c+172];
	add.f32 	%f88, %f87, %f86;
	ld.const.f32 	%f89, [input_c+176];
	add.f32 	%f90, %f89, %f88;
	ld.const.f32 	%f91, [input_c+180];
	add.f32 	%f92, %f91, %f90;
	ld.const.f32 	%f93, [input_c+184];
	add.f32 	%f94, %f93, %f92;
	ld.const.f32 	%f95, [input_c+188];
	add.f32 	%f96, %f95, %f94;
	ld.const.f32 	%f97, [input_c+192];
	add.f32 	%f98, %f97, %f96;
	ld.const.f32 	%f99, [input_c+196];
	add.f32 	%f100, %f99, %f98;
	ld.const.f32 	%f101, [input_c+200];
	add.f32 	%f102, %f101, %f100;
	ld.const.f32 	%f103, [input_c+204];
	add.f32 	%f104, %f103, %f102;
	ld.const.f32 	%f105, [input_c+208];
	add.f32 	%f106, %f105, %f104;
	ld.const.f32 	%f107, [input_c+212];
	add.f32 	%f108, %f107, %f106;
	ld.const.f32 	%f109, [input_c+216];
	add.f32 	%f110, %f109, %f108;
	ld.const.f32 	%f111, [input_c+220];
	add.f32 	%f112, %f111, %f110;
	ld.const.f32 	%f113, [input_c+224];
	add.f32 	%f114, %f113, %f112;
	ld.const.f32 	%f115, [input_c+228];
	add.f32 	%f116, %f115, %f114;
	ld.const.f32 	%f117, [input_c+232];
	add.f32 	%f118, %f117, %f116;
	ld.const.f32 	%f119, [input_c+236];
	add.f32 	%f120, %f119, %f118;
	ld.const.f32 	%f121, [input_c+240];
	add.f32 	%f122, %f121, %f120;
	ld.const.f32 	%f123, [input_c+244];
	add.f32 	%f124, %f123, %f122;
	ld.const.f32 	%f125, [input_c+248];
	add.f32 	%f126, %f125, %f124;
	ld.const.f32 	%f127, [input_c+252];
	add.f32 	%f128, %f127, %f126;
	ld.const.f32 	%f129, [input_c+256];
	add.f32 	%f130, %f129, %f128;
	ld.const.f32 	%f131, [input_c+260];
	add.f32 	%f132, %f131, %f130;
	ld.const.f32 	%f133, [input_c+264];
	add.f32 	%f134, %f133, %f132;
	ld.const.f32 	%f135, [input_c+268];
	add.f32 	%f136, %f135, %f134;
	ld.const.f32 	%f137, [input_c+272];
	add.f32 	%f138, %f137, %f136;
	ld.const.f32 	%f139, [input_c+276];
	add.f32 	%f140, %f139, %f138;
	ld.const.f32 	%f141, [input_c+280];
	add.f32 	%f142, %f141, %f140;
	ld.const.f32 	%f143, [input_c+284];
	add.f32 	%f144, %f143, %f142;
	ld.const.f32 	%f145, [input_c+288];
	add.f32 	%f146, %f145, %f144;
	ld.const.f32 	%f147, [input_c+292];
	add.f32 	%f148, %f147, %f146;
	ld.const.f32 	%f149, [input_c+296];
	add.f32 	%f150, %f149, %f148;
	ld.const.f32 	%f151, [input_c+300];
	add.f32 	%f152, %f151, %f150;
	ld.const.f32 	%f153, [input_c+304];
	add.f32 	%f154, %f153, %f152;
	ld.const.f32 	%f155, [input_c+308];
	add.f32 	%f156, %f155, %f154;
	ld.const.f32 	%f157, [input_c+312];
	add.f32 	%f158, %f157, %f156;
	ld.const.f32 	%f159, [input_c+316];
	add.f32 	%f160, %f159, %f158;
	ld.const.f32 	%f161, [input_c+320];
	add.f32 	%f162, %f161, %f160;
	ld.const.f32 	%f163, [input_c+324];
	add.f32 	%f164, %f163, %f162;
	ld.const.f32 	%f165, [input_c+328];
	add.f32 	%f166, %f165, %f164;
	ld.const.f32 	%f167, [input_c+332];
	add.f32 	%f168, %f167, %f166;
	ld.const.f32 	%f169, [input_c+336];
	add.f32 	%f170, %f169, %f168;
	ld.const.f32 	%f171, [input_c+340];
	add.f32 	%f172, %f171, %f170;
	ld.const.f32 	%f173, [input_c+344];
	add.f32 	%f174, %f173, %f172;
	ld.const.f32 	%f175, [input_c+348];
	add.f32 	%f176, %f175, %f174;
	ld.const.f32 	%f177, [input_c+352];
	add.f32 	%f178, %f177, %f176;
	ld.const.f32 	%f179, [input_c+356];
	add.f32 	%f180, %f179, %f178;
	ld.const.f32 	%f181, [input_c+360];
	add.f32 	%f182, %f181, %f180;
	ld.const.f32 	%f183, [input_c+364];
	add.f32 	%f184, %f183, %f182;
	ld.const.f32 	%f185, [input_c+368];
	add.f32 	%f186, %f185, %f184;
	ld.const.f32 	%f187, [input_c+372];
	add.f32 	%f188, %f187, %f186;
	ld.const.f32 	%f189, [input_c+376];
	add.f32 	%f190, %f189, %f188;
	ld.const.f32 	%f191, [input_c+380];
	add.f32 	%f192, %f191, %f190;
	ld.const.f32 	%f193, [input_c+384];
	add.f32 	%f194, %f193, %f192;
	ld.const.f32 	%f195, [input_c+388];
	add.f32 	%f196, %f195, %f194;
	ld.const.f32 	%f197, [input_c+392];
	add.f32 	%f198, %f197, %f196;
	ld.const.f32 	%f199, [input_c+396];
	add.f32 	%f200, %f199, %f198;
	ld.const.f32 	%f201, [input_c+400];
	add.f32 	%f202, %f201, %f200;
	ld.const.f32 	%f203, [input_c+404];
	add.f32 	%f204, %f203, %f202;
	ld.const.f32 	%f205, [input_c+408];
	add.f32 	%f206, %f205, %f204;
	ld.const.f32 	%f207, [input_c+412];
	add.f32 	%f208, %f207, %f206;
	ld.const.f32 	%f209, [input_c+416];
	add.f32 	%f210, %f209, %f208;
	ld.const.f32 	%f211, [input_c+420];
	add.f32 	%f212, %f211, %f210;
	ld.const.f32 	%f213, [input_c+424];
	add.f32 	%f214, %f213, %f212;
	ld.const.f32 	%f215, [input_c+428];
	add.f32 	%f216, %f215, %f214;
	ld.const.f32 	%f217, [input_c+432];
	add.f32 	%f218, %f217, %f216;
	ld.const.f32 	%f219, [input_c+436];
	add.f32 	%f220, %f219, %f218;
	ld.const.f32 	%f221, [input_c+440];
	add.f32 	%f222, %f221, %f220;
	ld.const.f32 	%f223, [input_c+444];
	add.f32 	%f224, %f223, %f222;
	ld.const.f32 	%f225, [input_c+448];
	add.f32 	%f226, %f225, %f224;
	ld.const.f32 	%f227, [input_c+452];
	add.f32 	%f228, %f227, %f226;
	ld.const.f32 	%f229, [input_c+456];
	add.f32 	%f230, %f229, %f228;
	ld.const.f32 	%f231, [input_c+460];
	add.f32 	%f232, %f231, %f230;
	ld.const.f32 	%f233, [input_c+464];
	add.f32 	%f234, %f233, %f232;
	ld.const.f32 	%f235, [input_c+468];
	add.f32 	%f236, %f235, %f234;
	ld.const.f32 	%f237, [input_c+472];
	add.f32 	%f238, %f237, %f236;
	ld.const.f32 	%f239, [input_c+476];
	add.f32 	%f240, %f239, %f238;
	ld.const.f32 	%f241, [input_c+480];
	add.f32 	%f242, %f241, %f240;
	ld.const.f32 	%f243, [input_c+484];
	add.f32 	%f244, %f243, %f242;
	ld.const.f32 	%f245, [input_c+488];
	add.f32 	%f246, %f245, %f244;
	ld.const.f32 	%f247, [input_c+492];
	add.f32 	%f248, %f247, %f246;
	ld.const.f32 	%f249, [input_c+496];
	add.f32 	%f250, %f249, %f248;
	ld.const.f32 	%f251, [input_c+500];
	add.f32 	%f252, %f251, %f250;
	ld.const.f32 	%f253, [input_c+504];
	add.f32 	%f254, %f253, %f252;
	ld.const.f32 	%f255, [input_c+508];
	add.f32 	%f256, %f255, %f254;
	st.shared.f32 	[_ZZ14compute_kernelPfS_E3sum], %f256;
$L__BB0_2:
	shl.b32 	%r6, %r1, 2;
	mov.u32 	%r7, _ZZ14compute_kernelPfS_E5sdata;
	add.s32 	%r2, %r7, %r6;
	mov.u64 	%rd10, input_c;
	mul.wide.u32 	%rd11, %r1, 4;
	add.s64 	%rd1, %rd10, %rd11;
	add.s64 	%rd12, %rd11, 1024;
	cvta.to.global.u64 	%rd13, %rd9;
	add.s64 	%rd16, %rd13, %rd12;
	cvta.to.global.u64 	%rd14, %rd8;
	add.s64 	%rd15, %rd14, %rd12;
	mov.b32 	%r8, 0;
$L__BB0_3:
	ld.global.f32 	%f257, [%rd16+-1024];
	st.shared.f32 	[%r2+256], %f257;
	bar.sync 	0;
	ld.shared.f32 	%f258, [%r2+252];
	ld.shared.f32 	%f259, [%r2+256];
	add.f32 	%f260, %f258, %f259;
	st.shared.f32 	[%r2+256], %f260;
	bar.sync 	0;
	ld.shared.f32 	%f261, [%r2+248];
	ld.shared.f32 	%f262, [%r2+256];
	add.f32 	%f263, %f261, %f262;
	st.shared.f32 	[%r2+256], %f263;
	bar.sync 	0;
	ld.shared.f32 	%f264, [%r2+240];
	ld.shared.f32 	%f265, [%r2+256];
	add.f32 	%f266, %f264, %f265;
	st.shared.f32 	[%r2+256], %f266;
	bar.sync 	0;
	ld.shared.f32 	%f267, [%r2+224];
	ld.shared.f32 	%f268, [%r2+256];
	add.f32 	%f269, %f267, %f268;
	st.shared.f32 	[%r2+256], %f269;
	bar.sync 	0;
	ld.shared.f32 	%f270, [%r2+192];
	ld.shared.f32 	%f271, [%r2+256];
	add.f32 	%f272, %f270, %f271;
	st.shared.f32 	[%r2+256], %f272;
	bar.sync 	0;
	ld.shared.f32 	%f273, [%r2+128];
	ld.shared.f32 	%f274, [%r2+256];
	add.f32 	%f275, %f273, %f274;
	st.shared.f32 	[%r2+256], %f275;
	bar.sync 	0;
	ld.shared.f32 	%f276, [%r2];
	ld.shared.f32 	%f277, [%r2+256];
	add.f32 	%f278, %f276, %f277;
	st.shared.f32 	[%r2+256], %f278;
	bar.sync 	0;
	ld.shared.f32 	%f279, [_ZZ14compute_kernelPfS_E3sum];
	ld.const.f32 	%f280, [%rd1];
	ld.shared.f32 	%f281, [%r2+256];
	fma.rn.f32 	%f282, %f279, %f280, %f281;
	st.global.f32 	[%rd15+-1024], %f282;
	ld.global.f32 	%f283, [%rd16+-512];
	st.shared.f32 	[%r2+256], %f283;
	bar.sync 	0;
	ld.shared.f32 	%f284, [%r2+252];
	ld.shared.f32 	%f285, [%r2+256];
	add.f32 	%f286, %f284, %f285;
	st.shared.f32 	[%r2+256], %f286;
	bar.sync 	0;
	ld.shared.f32 	%f287, [%r2+248];
	ld.shared.f32 	%f288, [%r2+256];
	add.f32 	%f289, %f287, %f288;
	st.shared.f32 	[%r2+256], %f289;
	bar.sync 	0;
	ld.shared.f32 	%f290, [%r2+240];
	ld.shared.f32 	%f291, [%r2+256];
	add.f32 	%f292, %f290, %f291;
	st.shared.f32 	[%r2+256], %f292;
	bar.sync 	0;
	ld.shared.f32 	%f293, [%r2+224];
	ld.shared.f32 	%f294, [%r2+256];
	add.f32 	%f295, %f293, %f294;
	st.shared.f32 	[%r2+256], %f295;
	bar.sync 	0;
	ld.shared.f32 	%f296, [%r2+192];
	ld.shared.f32 	%f297, [%r2+256];
	add.f32 	%f298, %f296, %f297;
	st.shared.f32 	[%r2+256], %f298;
	bar.sync 	0;
	ld.shared.f32 	%f299, [%r2+128];
	ld.shared.f32 	%f300, [%r2+256];
	add.f32 	%f301, %f299, %f300;
	st.shared.f32 	[%r2+256], %f301;
	bar.sync 	0;
	ld.shared.f32 	%f302, [%r2];
	ld.shared.f32 	%f303, [%r2+256];
	add.f32 	%f304, %f302, %f303;
	st.shared.f32 	[%r2+256], %f304;
	bar.sync 	0;
	ld.shared.f32 	%f305, [_ZZ14compute_kernelPfS_E3sum];
	ld.shared.f32 	%f306, [%r2+256];
	fma.rn.f32 	%f307, %f305, %f280, %f306;
	st.global.f32 	[%rd15+-512], %f307;
	ld.global.f32 	%f308, [%rd16];
	st.shared.f32 	[%r2+256], %f308;
	bar.sync 	0;
	ld.shared.f32 	%f309, [%r2+252];
	ld.shared.f32 	%f310, [%r2+256];
	add.f32 	%f311, %f309, %f310;
	st.shared.f32 	[%r2+256], %f311;
	bar.sync 	0;
	ld.shared.f32 	%f312, [%r2+248];
	ld.shared.f32 	%f313, [%r2+256];
	add.f32 	%f314, %f312, %f313;
	st.shared.f32 	[%r2+256], %f314;
	bar.sync 	0;
	ld.shared.f32 	%f315, [%r2+240];
	ld.shared.f32 	%f316, [%r2+256];
	add.f32 	%f317, %f315, %f316;
	st.shared.f32 	[%r2+256], %f317;
	bar.sync 	0;
	ld.shared.f32 	%f318, [%r2+224];
	ld.shared.f32 	%f319, [%r2+256];
	add.f32 	%f320, %f318, %f319;
	st.shared.f32 	[%r2+256], %f320;
	bar.sync 	0;
	ld.shared.f32 	%f321, [%r2+192];
	ld.shared.f32 	%f322, [%r2+256];
	add.f32 	%f323, %f321, %f322;
	st.shared.f32 	[%r2+256], %f323;
	bar.sync 	0;
	ld.shared.f32 	%f324, [%r2+128];
	ld.shared.f32 	%f325, [%r2+256];
	add.f32 	%f326, %f324, %f325;
	st.shared.f32 	[%r2+256], %f326;
	bar.sync 	0;
	ld.shared.f32 	%f327, [%r2];
	ld.shared.f32 	%f328, [%r2+256];
	add.f32 	%f329, %f327, %f328;
	st.shared.f32 	[%r2+256], %f329;
	bar.sync 	0;
	ld.shared.f32 	%f330, [_ZZ14compute_kernelPfS_E3sum];
	ld.shared.f32 	%f331, [%r2+256];
	fma.rn.f32 	%f332, %f330, %f280, %f331;
	st.global.f32 	[%rd15], %f332;
	ld.global.f32 	%f333, [%rd16+512];
	st.shared.f32 	[%r2+256], %f333;
	bar.sync 	0;
	ld.shared.f32 	%f334, [%r2+252];
	ld.shared.f32 	%f335, [%r2+256];
	add.f32 	%f336, %f334, %f335;
	st.shared.f32 	[%r2+256], %f336;
	bar.sync 	0;
	ld.shared.f32 	%f337, [%r2+248];
	ld.shared.f32 	%f338, [%r2+256];
	add.f32 	%f339, %f337, %f338;
	st.shared.f32 	[%r2+256], %f339;
	bar.sync 	0;
	ld.shared.f32 	%f340, [%r2+240];
	ld.shared.f32 	%f341, [%r2+256];
	add.f32 	%f342, %f340, %f341;
	st.shared.f32 	[%r2+256], %f342;
	bar.sync 	0;
	ld.shared.f32 	%f343, [%r2+224];
	ld.shared.f32 	%f344, [%r2+256];
	add.f32 	%f345, %f343, %f344;
	st.shared.f32 	[%r2+256], %f345;
	bar.sync 	0;
	ld.shared.f32 	%f346, [%r2+192];
	ld.shared.f32 	%f347, [%r2+256];
	add.f32 	%f348, %f346, %f347;
	st.shared.f32 	[%r2+256], %f348;
	bar.sync 	0;
	ld.shared.f32 	%f349, [%r2+128];
	ld.shared.f32 	%f350, [%r2+256];
	add.f32 	%f351, %f349, %f350;
	st.shared.f32 	[%r2+256], %f351;
	bar.sync 	0;
	ld.shared.f32 	%f352, [%r2];
	ld.shared.f32 	%f353, [%r2+256];
	add.f32 	%f354, %f352, %f353;
	st.shared.f32 	[%r2+256], %f354;
	bar.sync 	0;
	ld.shared.f32 	%f355, [_ZZ14compute_kernelPfS_E3sum];
	ld.shared.f32 	%f356, [%r2+256];
	fma.rn.f32 	%f357, %f355, %f280, %f356;
	st.global.f32 	[%rd15+512], %f357;
	add.s32 	%r8, %r8, 4;
	add.s64 	%rd16, %rd16, 2048;
	add.s64 	%rd15, %rd15, 2048;
	setp.ne.s32 	%p2, %r8, 128;
	@%p2 bra 	$L__BB0_3;
	ret;

}
	// .globl	_Z24compute_compare_3_kernelPfS_
.visible .entry _Z24compute_compare_3_kernelPfS_(
	.param .u64 .ptr .align 1 _Z24compute_compare_3_kernelPfS__param_0,
	.param .u64 .ptr .align 1 _Z24compute_compare_3_kernelPfS__param_1
)
{
	.reg .pred 	%p<5>;
	.reg .b32 	%r<9>;
	.reg .b32 	%f<314>;
	.reg .b64 	%rd<17>;
	// demoted variable
	.shared .align 4 .b8 _ZZ24compute_compare_3_kernelPfS_E5sdata[768];
	// demoted variable
	.shared .align 4 .f32 _ZZ24compute_compare_3_kernelPfS_E3sum;
	ld.param.u64 	%rd8, [_Z24compute_compare_3_kernelPfS__param_0];
	ld.param.u64 	%rd9, [_Z24compute_compare_3_kernelPfS__param_1];
	mov.u32 	%r1, %tid.x;
	setp.ne.s32 	%p1, %r1, 0;
	@%p1 bra 	$L__BB1_2;
	ld.const.f32 	%f2, [input_c];
	add.f32 	%f3, %f2, 0f00000000;
	ld.const.f32 	%f4, [input_c+4];
	add.f32 	%f5, %f4, %f3;
	ld.const.f32 	%f6, [input_c+8];
	add.f32 	%f7, %f6, %f5;
	ld.const.f32 	%f8, [input_c+12];
	add.f32 	%f9, %f8, %f7;
	ld.const.f32 	%f10, [input_c+16];
	add.f32 	%f11, %f10, %f9;
	ld.const.f32 	%f12, [input_c+20];
	add.f32 	%f13, %f12, %f11;
	ld.const.f32 	%f14, [input_c+24];
	add.f32 	%f15, %f14, %f13;
	ld.const.f32 	%f16, [input_c+28];
	add.f32 	%f17, %f16, %f15;
	ld.const.f32 	%f18, [input_c+32];
	add.f32 	%f19, %f18, %f17;
	ld.const.f32 	%f20, [input_c+36];
	add.f32 	%f21, %f20, %f19;
	ld.const.f32 	%f22, [input_c+40];
	add.f32 	%f23, %f22, %f21;
	ld.const.f32 	%f24, [input_c+44];
	add.f32 	%f25, %f24, %f23;
	ld.const.f32 	%f26, [input_c+48];
	add.f32 	%f27, %f26, %f25;
	ld.const.f32 	%f28, [input_c+52];
	add.f32 	%f29, %f28, %f27;
	ld.const.f32 	%f30, [input_c+56];
	add.f32 	%f31, %f30, %f29;
	ld.const.f32 	%f32, [input_c+60];
	add.f32 	%f33, %f32, %f31;
	ld.const.f32 	%f34, [input_c+64];
	add.f32 	%f35, %f34, %f33;
	ld.const.f32 	%f36, [input_c+68];
	add.f32 	%f37, %f36, %f35;
	ld.const.f32 	%f38, [input_c+72];
	add.f32 	%f39, %f38, %f37;
	ld.const.f32 	%f40, [input_c+76];
	add.f32 	%f41, %f40, %f39;
	ld.const.f32 	%f42, [input_c+80];
	add.f32 	%f43, %f42, %f41;
	ld.const.f32 	%f44, [input_c+84];
	add.f32 	%f45, %f44, %f43;
	ld.const.f32 	%f46, [input_c+88];
	add.f32 	%f47, %f46, %f45;
	ld.const.f32 	%f48, [input_c+92];
	add.f32 	%f49, %f48, %f47;
	ld.const.f32 	%f50, [input_c+96];
	add.f32 	%f51, %f50, %f49;
	ld.const.f32 	%f52, [input_c+100];
	add.f32 	%f53, %f52, %f51;
	ld.const.f32 	%f54, [input_c+104];
	add.f32 	%f55, %f54, %f53;
	ld.const.f32 	%f56, [input_c+108];
	add.f32 	%f57, %f56, %f55;
	ld.const.f32 	%f58, [input_c+112];
	add.f32 	%f59, %f58, %f57;
	ld.const.f32 	%f60, [input_c+116];
	add.f32 	%f61, %f60, %f59;
	ld.const.f32 	%f62, [input_c+120];
	add.f32 	%f63, %f62, %f61;
	ld.const.f32 	%f64, [input_c+124];
	add.f32 	%f65, %f64, %f63;
	ld.const.f32 	%f66, [input_c+128];
	add.f32 	%f67, %f66, %f65;
	ld.const.f32 	%f68, [input_c+132];
	add.f32 	%f69, %f68, %f67;
	ld.const.f32 	%f70, [input_c+136];
	add.f32 	%f71, %f70, %f69;
	ld.const.f32 	%f72, [input_c+140];
	add.f32 	%f73, %f72, %f71;
	ld.const.f32 	%f74, [input_c+144];
	add.f32 	%f75, %f74, %f73;
	ld.const.f32 	%f76, [input_c+148];
	add.f32 	%f77, %f76, %f75;
	ld.const.f32 	%f78, [input_c+152];
	add.f32 	%f79, %f78, %f77;
	ld.const.f32 	%f80, [input_c+156];
	add.f32 	%f81, %f80, %f79;
	ld.const.f32 	%f82, [input_c+160];
	add.f32 	%f83, %f82, %f81;
	ld.const.f32 	%f84, [input_c+164];
	add.f32 	%f85, %f84, %f83;
	ld.const.f32 	%f86, [input_c+168];
	add.f32 	%f87, %f86, %f85;
	ld.const.f32 	%f88, [input_c+172];
	add.f32 	%f89, %f88, %f87;
	ld.const.f32 	%f90, [input_c+176];
	add.f32 	%f91, %f90, %f89;
	ld.const.f32 	%f92, [input_c+180];
	add.f32 	%f93, %f92, %f91;
	ld.const.f32 	%f94, [input_c+184];
	add.f32 	%f95, %f94, %f93;
	ld.const.f32 	%f96, [input_c+188];
	add.f32 	%f97, %f96, %f95;
	ld.const.f32 	%f98, [input_c+192];
	add.f32 	%f99, %f98, %f97;
	ld.const.f32 	%f100, [input_c+196];
	add.f32 	%f101, %f100, %f99;
	ld.const.f32 	%f102, [input_c+200];
	add.f32 	%f103, %f102, %f101;
	ld.const.f32 	%f104, [input_c+204];
	add.f32 	%f105, %f104, %f103;
	ld.const.f32 	%f106, [input_c+208];
	add.f32 	%f107, %f106, %f105;
	ld.const.f32 	%f108, [input_c+212];
	add.f32 	%f109, %f108, %f107;
	ld.const.f32 	%f110, [input_c+216];
	add.f32 	%f111, %f110, %f109;
	ld.const.f32 	%f112, [input_c+220];
	add.f32 	%f113, %f112, %f111;
	ld.const.f32 	%f114, [input_c+224];
	add.f32 	%f115, %f114, %f113;
	ld.const.f32 	%f116, [input_c+228];
	add.f32 	%f117, %f116, %f115;
	ld.const.f32 	%f118, [input_c+232];
	add.f32 	%f119, %f118, %f117;
	ld.const.f32 	%f120, [input_c+236];
	add.f32 	%f121, %f120, %f119;
	ld.const.f32 	%f122, [input_c+240];
	add.f32 	%f123, %f122, %f121;
	ld.const.f32 	%f124, [input_c+244];
	add.f32 	%f125, %f124, %f123;
	ld.const.f32 	%f126, [input_c+248];
	add.f32 	%f127, %f126, %f125;
	ld.const.f32 	%f128, [input_c+252];
	add.f32 	%f129, %f128, %f127;
	ld.const.f32 	%f130, [input_c+256];
	add.f32 	%f131, %f130, %f129;
	ld.const.f32 	%f132, [input_c+260];
	add.f32 	%f133, %f132, %f131;
	ld.const.f32 	%f134, [input_c+264];
	add.f32 	%f135, %f134, %f133;
	ld.const.f32 	%f136, [input_c+268];
	add.f32 	%f137, %f136, %f135;
	ld.const.f32 	%f138, [input_c+272];
	add.f32 	%f139, %f138, %f137;
	ld.const.f32 	%f140, [input_c+276];
	add.f32 	%f141, %f140, %f139;
	ld.const.f32 	%f142, [input_c+280];
	add.f32 	%f143, %f142, %f141;
	ld.const.f32 	%f144, [input_c+284];
	add.f32 	%f145, %f144, %f143;
	ld.const.f32 	%f146, [input_c+288];
	add.f32 	%f147, %f146, %f145;
	ld.const.f32 	%f148, [input_c+292];
	add.f32 	%f149, %f148, %f147;
	ld.const.f32 	%f150, [input_c+296];
	add.f32 	%f151, %f150, %f149;
	ld.const.f32 	%f152, [input_c+300];
	add.f32 	%f153, %f152, %f151;
	ld.const.f32 	%f154, [input_c+304];
	add.f32 	%f155, %f154, %f153;
	ld.const.f32 	%f156, [input_c+308];
	add.f32 	%f157, %f156, %f155;
	ld.const.f32 	%f158, [input_c+312];
	add.f32 	%f159, %f158, %f157;
	ld.const.f32 	%f160, [input_c+316];
	add.f32 	%f161, %f160, %f159;
	ld.const.f32 	%f162, [input_c+320];
	add.f32 	%f163, %f162, %f161;
	ld.const.f32 	%f164, [input_c+324];
	add.f32 	%f165, %f164, %f163;
	ld.const.f32 	%f166, [input_c+328];
	add.f32 	%f167, %f166, %f165;
	ld.const.f32 	%f168, [input_c+332];
	add.f32 	%f169, %f168, %f167;
	ld.const.f32 	%f170, [input_c+336];
	add.f32 	%f171, %f170, %f169;
	ld.const.f32 	%f172, [input_c+340];
	add.f32 	%f173, %f172, %f171;
	ld.const.f32 	%f174, [input_c+344];
	add.f32 	%f175, %f174, %f173;
	ld.const.f32 	%f176, [input_c+348];
	add.f32 	%f177, %f176, %f175;
	ld.const.f32 	%f178, [input_c+352];
	add.f32 	%f179, %f178, %f177;
	ld.const.f32 	%f180, [input_c+356];
	add.f32 	%f181, %f180, %f179;
	ld.const.f32 	%f182, [input_c+360];
	add.f32 	%f183, %f182, %f181;
	ld.const.f32 	%f184, [input_c+364];
	add.f32 	%f185, %f184, %f183;
	ld.const.f32 	%f186, [input_c+368];
	add.f32 	%f187, %f186, %f185;
	ld.const.f32 	%f188, [input_c+372];
	add.f32 	%f189, %f188, %f187;
	ld.const.f32 	%f190, [input_c+376];
	add.f32 	%f191, %f190, %f189;
	ld.const.f32 	%f192, [input_c+380];
	add.f32 	%f193, %f192, %f191;
	ld.const.f32 	%f194, [input_c+384];
	add.f32 	%f195, %f194, %f193;
	ld.const.f32 	%f196, [input_c+388];
	add.f32 	%f197, %f196, %f195;
	ld.const.f32 	%f198, [input_c+392];
	add.f32 	%f199, %f198, %f197;
	ld.const.f32 	%f200, [input_c+396];
	add.f32 	%f201, %f200, %f199;
	ld.const.f32 	%f202, [input_c+400];
	add.f32 	%f203, %f202, %f201;
	ld.const.f32 	%f204, [input_c+404];
	add.f32 	%f205, %f204, %f203;
	ld.const.f32 	%f206, [input_c+408];
	add.f32 	%f207, %f206, %f205;
	ld.const.f32 	%f208, [input_c+412];
	add.f32 	%f209, %f208, %f207;
	ld.const.f32 	%f210, [input_c+416];
	add.f32 	%f211, %f210, %f209;
	ld.const.f32 	%f212, [input_c+420];
	add.f32 	%f213, %f212, %f211;
	ld.const.f32 	%f214, [input_c+424];
	add.f32 	%f215, %f214, %f213;
	ld.const.f32 	%f216, [input_c+428];
	add.f32 	%f217, %f216, %f215;
	ld.const.f32 	%f218, [input_c+432];
	add.f32 	%f219, %f218, %f217;
	ld.const.f32 	%f220, [input_c+436];
	add.f32 	%f221, %f220, %f219;
	ld.const.f32 	%f222, [input_c+440];
	add.f32 	%f223, %f222, %f221;
	ld.const.f32 	%f224, [input_c+444];
	add.f32 	%f225, %f224, %f223;
	ld.const.f32 	%f226, [input_c+448];
	add.f32 	%f227, %f226, %f225;
	ld.const.f32 	%f228, [input_c+452];
	add.f32 	%f229, %f228, %f227;
	ld.const.f32 	%f230, [input_c+456];
	add.f32 	%f231, %f230, %f229;
	ld.const.f32 	%f232, [input_c+460];
	add.f32 	%f233, %f232, %f231;
	ld.const.f32 	%f234, [input_c+464];
	add.f32 	%f235, %f234, %f233;
	ld.const.f32 	%f236, [input_c+468];
	add.f32 	%f237, %f236, %f235;
	ld.const.f32 	%f238, [input_c+472];
	add.f32 	%f239, %f238, %f237;
	ld.const.f32 	%f240, [input_c+476];
	add.f32 	%f241, %f240, %f239;
	ld.const.f32 	%f242, [input_c+480];
	add.f32 	%f243, %f242, %f241;
	ld.const.f32 	%f244, [input_c+484];
	add.f32 	%f245, %f244, %f243;
	ld.const.f32 	%f246, [input_c+488];
	add.f32 	%f247, %f246, %f245;
	ld.const.f32 	%f248, [input_c+492];
	add.f32 	%f249, %f248, %f247;
	ld.const.f32 	%f250, [input_c+496];
	add.f32 	%f251, %f250, %f249;
	ld.const.f32 	%f252, [input_c+500];
	add.f32 	%f253, %f252, %f251;
	ld.const.f32 	%f254, [input_c+504];
	add.f32 	%f255, %f254, %f253;
	ld.const.f32 	%f256, [input_c+508];
	add.f32 	%f257, %f256, %f255;
	st.shared.f32 	[_ZZ24compute_compare_3_kernelPfS_E3sum], %f257;
$L__BB1_2:
	shl.b32 	%r6, %r1, 2;
	mov.u32 	%r7, _ZZ24compute_compare_3_kernelPfS_E5sdata;
	add.s32 	%r2, %r7, %r6;
	mov.u64 	%rd10, input_c;
	mul.wide.u32 	%rd11, %r1, 4;
	add.s64 	%rd1, %rd10, %rd11;
	add.s64 	%rd12, %rd11, 512;
	cvta.to.global.u64 	%rd13, %rd8;
	add.s64 	%rd16, %rd13, %rd12;
	cvta.to.global.u64 	%rd14, %rd9;
	add.s64 	%rd15, %rd14, %rd12;
	mov.b32 	%r8, 0;
$L__BB1_3:
	setp.lt.u32 	%p2, %r1, 64;
	ld.global.f32 	%f258, [%rd15+-512];
	st.shared.f32 	[%r2+256], %f258;
	bar.sync 	0;
	ld.shared.f32 	%f259, [%r2+252];
	ld.shared.f32 	%f260, [%r2+256];
	add.f32 	%f261, %f259, %f260;
	st.shared.f32 	[%r2+256], %f261;
	bar.sync 	0;
	ld.shared.f32 	%f262, [%r2+248];
	ld.shared.f32 	%f263, [%r2+256];
	add.f32 	%f264, %f262, %f263;
	st.shared.f32 	[%r2+256], %f264;
	bar.sync 	0;
	ld.shared.f32 	%f265, [%r2+240];
	ld.shared.f32 	%f266, [%r2+256];
	add.f32 	%f267, %f265, %f266;
	st.shared.f32 	[%r2+256], %f267;
	bar.sync 	0;
	ld.shared.f32 	%f268, [%r2+224];
	ld.shared.f32 	%f269, [%r2+256];
	add.f32 	%f270, %f268, %f269;
	st.shared.f32 	[%r2+256], %f270;
	bar.sync 	0;
	ld.shared.f32 	%f271, [%r2+192];
	ld.shared.f32 	%f272, [%r2+256];
	add.f32 	%f273, %f271, %f272;
	st.shared.f32 	[%r2+256], %f273;
	bar.sync 	0;
	ld.shared.f32 	%f274, [%r2+128];
	ld.shared.f32 	%f275, [%r2+256];
	add.f32 	%f276, %f274, %f275;
	st.shared.f32 	[%r2+256], %f276;
	bar.sync 	0;
	ld.shared.f32 	%f277, [%r2];
	ld.shared.f32 	%f278, [%r2+256];
	add.f32 	%f279, %f277, %f278;
	st.shared.f32 	[%r2+256], %f279;
	bar.sync 	0;
	@%p2 bra 	$L__BB1_5;
	ld.shared.f32 	%f280, [%r2+-256];
	ld.shared.f32 	%f281, [%r2+256];
	add.f32 	%f282, %f280, %f281;
	st.shared.f32 	[%r2+256], %f282;
$L__BB1_5:
	setp.lt.u32 	%p3, %r1, 64;
	bar.sync 	0;
	ld.shared.f32 	%f283, [_ZZ24compute_compare_3_kernelPfS_E3sum];
	ld.const.f32 	%f1, [%rd1];
	ld.shared.f32 	%f284, [%r2+256];
	fma.rn.f32 	%f285, %f283, %f1, %f284;
	st.global.f32 	[%rd16+-512], %f285;
	ld.global.f32 	%f286, [%rd15];
	st.shared.f32 	[%r2+256], %f286;
	bar.sync 	0;
	ld.shared.f32 	%f287, [%r2+252];
	ld.shared.f32 	%f288, [%r2+256];
	add.f32 	%f289, %f287, %f288;
	st.shared.f32 	[%r2+256], %f289;
	bar.sync 	0;
	ld.shared.f32 	%f290, [%r2+248];
	ld.shared.f32 	%f291, [%r2+256];
	add.f32 	%f292, %f290, %f291;
	st.shared.f32 	[%r2+256], %f292;
	bar.sync 	0;
	ld.shared.f32 	%f293, [%r2+240];
	ld.shared.f32 	%f294, [%r2+256];
	add.f32 	%f295, %f293, %f294;
	st.shared.f32 	[%r2+256], %f295;
	bar.sync 	0;
	ld.shared.f32 	%f296, [%r2+224];
	ld.shared.f32 	%f297, [%r2+256];
	add.f32 	%f298, %f296, %f297;
	st.shared.f32 	[%r2+256], %f298;
	bar.sync 	0;
	ld.shared.f32 	%f299, [%r2+192];
	ld.shared.f32 	%f300, [%r2+256];
	add.f32 	%f301, %f299, %f300;
	st.shared.f32 	[%r2+256], %f301;
	bar.sync 	0;
	ld.shared.f32 	%f302, [%r2+128];
	ld.shared.f32 	%f303, [%r2+256];
	add.f32 	%f304, %f302, %f303;
	st.shared.f32 	[%r2+256], %f304;
	bar.sync 	0;
	ld.shared.f32 	%f305, [%r2];
	ld.shared.f32 	%f306, [%r2+256];
	add.f32 	%f307, %f305, %f306;
	st.shared.f32 	[%r2+256], %f307;
	bar.sync 	0;
	@%p3 bra 	$L__BB1_7;
	ld.shared.f32 	%f308, [%r2+-256];
	ld.shared.f32 	%f309, [%r2+256];
	add.f32 	%f310, %f308, %f309;
	st.shared.f32 	[%r2+256], %f310;
$L__BB1_7:
	bar.sync 	0;
	ld.shared.f32 	%f311, [_ZZ24compute_compare_3_kernelPfS_E3sum];
	ld.shared.f32 	%f312, [%r2+256];
	fma.rn.f32 	%f313, %f311, %f1, %f312;
	st.global.f32 	[%rd16], %f313;
	add.s32 	%r8, %r8, 2;
	add.s64 	%rd16, %rd16, 1024;
	add.s64 	%rd15, %rd15, 1024;
	setp.ne.s32 	%p4, %r8, 128;
	@%p4 bra 	$L__BB1_3;
	ret;

}
	// .globl	_Z24compute_compare_2_kernelPfS_
.visible .entry _Z24compute_compare_2_kernelPfS_(
	.param .u64 .ptr .align 1 _Z24compute_compare_2_kernelPfS__param_0,
	.param .u64 .ptr .align 1 _Z24compute_compare_2_kernelPfS__param_1
)
{
	.reg .pred 	%p<19>;
	.reg .b32 	%r<9>;
	.reg .b32 	%f<314>;
	.reg .b64 	%rd<17>;
	// demoted variable
	.shared .align 4 .b8 _ZZ24compute_compare_2_kernelPfS_E5sdata[512];
	// demoted variable
	.shared .align 4 .f32 _ZZ24compute_compare_2_kernelPfS_E3sum;
	ld.param.u64 	%rd8, [_Z24compute_compare_2_kernelPfS__param_0];
	ld.param.u64 	%rd9, [_Z24compute_compare_2_kernelPfS__param_1];
	mov.u32 	%r1, %tid.x;
	setp.ne.s32 	%p1, %r1, 0;
	@%p1 bra 	$L__BB2_2;
	ld.const.f32 	%f2, [input_c];
	add.f32 	%f3, %f2, 0f00000000;
	ld.const.f32 	%f4, [input_c+4];
	add.f32 	%f5, %f4, %f3;
	ld.const.f32 	%f6, [input_c+8];
	add.f32 	%f7, %f6, %f5;
	ld.const.f32 	%f8, [input_c+12];
	add.f32 	%f9, %f8, %f7;
	ld.const.f32 	%f10, [input_c+16];
	add.f32 	%f11, %f10, %f9;
	ld.const.f32 	%f12, [input_c+20];
	add.f32 	%f13, %f12, %f11;
	ld.const.f32 	%f14, [input_c+24];
	add.f32 	%f15, %f14, %f13;
	ld.const.f32 	%f16, [input_c+28];
	add.f32 	%f17, %f16, %f15;
	ld.const.f32 	%f18, [input_c+32];
	add.f32 	%f19, %f18, %f17;
	ld.const.f32 	%f20, [input_c+36];
	add.f32 	%f21, %f20, %f19;
	ld.const.f32 	%f22, [input_c+40];
	add.f32 	%f23, %f22, %f21;
	ld.const.f32 	%f24, [input_c+44];
	add.f32 	%f25, %f24, %f23;
	ld.const.f32 	%f26, [input_c+48];
	add.f32 	%f27, %f26, %f25;
	ld.const.f32 	%f28, [input_c+52];
	add.f32 	%f29, %f28, %f27;
	ld.const.f32 	%f30, [input_c+56];
	add.f32 	%f31, %f30, %f29;
	ld.const.f32 	%f32, [input_c+60];
	add.f32 	%f33, %f32, %f31;
	ld.const.f32 	%f34, [input_c+64];
	add.f32 	%f35, %f34, %f33;
	ld.const.f32 	%f36, [input_c+68];
	add.f32 	%f37, %f36, %f35;
	ld.const.f32 	%f38, [input_c+72];
	add.f32 	%f39, %f38, %f37;
	ld.const.f32 	%f40, [input_c+76];
	add.f32 	%f41, %f40, %f39;
	ld.const.f32 	%f42, [input_c+80];
	add.f32 	%f43, %f42, %f41;
	ld.const.f32 	%f44, [input_c+84];
	add.f32 	%f45, %f44, %f43;
	ld.const.f32 	%f46, [input_c+88];
	add.f32 	%f47, %f46, %f45;
	ld.const.f32 	%f48, [input_c+92];
	add.f32 	%f49, %f48, %f47;
	ld.const.f32 	%f50, [input_c+96];
	add.f32 	%f51, %f50, %f49;
	ld.const.f32 	%f52, [input_c+100];
	add.f32 	%f53, %f52, %f51;
	ld.const.f32 	%f54, [input_c+104];
	add.f32 	%f55, %f54, %f53;
	ld.const.f32 	%f56, [input_c+108];
	add.f32 	%f57, %f56, %f55;
	ld.const.f32 	%f58, [input_c+112];
	add.f32 	%f59, %f58, %f57;
	ld.const.f32 	%f60, [input_c+116];
	add.f32 	%f61, %f60, %f59;
	ld.const.f32 	%f62, [input_c+120];
	add.f32 	%f63, %f62, %f61;
	ld.const.f32 	%f64, [input_c+124];
	add.f32 	%f65, %f64, %f63;
	ld.const.f32 	%f66, [input_c+128];
	add.f32 	%f67, %f66, %f65;
	ld.const.f32 	%f68, [input_c+132];
	add.f32 	%f69, %f68, %f67;
	ld.const.f32 	%f70, [input_c+136];
	add.f32 	%f71, %f70, %f69;
	ld.const.f32 	%f72, [input_c+140];
	add.f32 	%f73, %f72, %f71;
	ld.const.f32 	%f74, [input_c+144];
	add.f32 	%f75, %f74, %f73;
	ld.const.f32 	%f76, [input_c+148];
	add.f32 	%f77, %f76, %f75;
	ld.const.f32 	%f78, [input_c+152];
	add.f32 	%f79, %f78, %f77;
	ld.const.f32 	%f80, [input_c+156];
	add.f32 	%f81, %f80, %f79;
	ld.const.f32 	%f82, [input_c+160];
	add.f32 	%f83, %f82, %f81;
	ld.const.f32 	%f84, [input_c+164];
	add.f32 	%f85, %f84, %f83;
	ld.const.f32 	%f86, [input_c+168];
	add.f32 	%f87, %f86, %f85;
	ld.const.f32 	%f88, [input_c+172];
	add.f32 	%f89, %f88, %f87;
	ld.const.f32 	%f90, [input_c+176];
	add.f32 	%f91, %f90, %f89;
	ld.const.f32 	%f92, [input_c+180];
	add.f32 	%f93, %f92, %f91;
	ld.const.f32 	%f94, [input_c+184];
	add.f32 	%f95, %f94, %f93;
	ld.const.f32 	%f96, [input_c+188];
	add.f32 	%f97, %f96, %f95;
	ld.const.f32 	%f98, [input_c+192];
	add.f32 	%f99, %f98, %f97;
	ld.const.f32 	%f100, [input_c+196];
	add.f32 	%f101, %f100, %f99;
	ld.const.f32 	%f102, [input_c+200];
	add.f32 	%f103, %f102, %f101;
	ld.const.f32 	%f104, [input_c+204];
	add.f32 	%f105, %f104, %f103;
	ld.const.f32 	%f106, [input_c+208];
	add.f32 	%f107, %f106, %f105;
	ld.const.f32 	%f108, [input_c+212];
	add.f32 	%f109, %f108, %f107;
	ld.const.f32 	%f110, [input_c+216];
	add.f32 	%f111, %f110, %f109;
	ld.const.f32 	%f112, [input_c+220];
	add.f32 	%f113, %f112, %f111;
	ld.const.f32 	%f114, [input_c+224];
	add.f32 	%f115, %f114, %f113;
	ld.const.f32 	%f116, [input_c+228];
	add.f32 	%f117, %f116, %f115;
	ld.const.f32 	%f118, [input_c+232];
	add.f32 	%f119, %f118, %f117;
	ld.const.f32 	%f120, [input_c+236];
	add.f32 	%f121, %f120, %f119;
	ld.const.f32 	%f122, [input_c+240];
	add.f32 	%f123, %f122, %f121;
	ld.const.f32 	%f124, [input_c+244];
	add.f32 	%f125, %f124, %f123;
	ld.const.f32 	%f126, [input_c+248];
	add.f32 	%f127, %f126, %f125;
	ld.const.f32 	%f128, [input_c+252];
	add.f32 	%f129, %f128, %f127;
	ld.const.f32 	%f130, [input_c+256];
	add.f32 	%f131, %f130, %f129;
	ld.const.f32 	%f132, [input_c+260];
	add.f32 	%f133, %f132, %f131;
	ld.const.f32 	%f134, [input_c+264];
	add.f32 	%f135, %f134, %f133;
	ld.const.f32 	%f136, [input_c+268];
	add.f32 	%f137, %f136, %f135;
	ld.const.f32 	%f138, [input_c+272];
	add.f32 	%f139, %f138, %f137;
	ld.const.f32 	%f140, [input_c+276];
	add.f32 	%f141, %f140, %f139;
	ld.const.f32 	%f142, [input_c+280];
	add.f32 	%f143, %f142, %f141;
	ld.const.f32 	%f144, [input_c+284];
	add.f32 	%f145, %f144, %f143;
	ld.const.f32 	%f146, [input_c+288];
	add.f32 	%f147, %f146, %f145;
	ld.const.f32 	%f148, [input_c+292];
	add.f32 	%f149, %f148, %f147;
	ld.const.f32 	%f150, [input_c+296];
	add.f32 	%f151, %f150, %f149;
	ld.const.f32 	%f152, [input_c+300];
	add.f32 	%f153, %f152, %f151;
	ld.const.f32 	%f154, [input_c+304];
	add.f32 	%f155, %f154, %f153;
	ld.const.f32 	%f156, [input_c+308];
	add.f32 	%f157, %f156, %f155;
	ld.const.f32 	%f158, [input_c+312];
	add.f32 	%f159, %f158, %f157;
	ld.const.f32 	%f160, [input_c+316];
	add.f32 	%f161, %f160, %f159;
	ld.const.f32 	%f162, [input_c+320];
	add.f32 	%f163, %f162, %f161;
	ld.const.f32 	%f164, [input_c+324];
	add.f32 	%f165, %f164, %f163;
	ld.const.f32 	%f166, [input_c+328];
	add.f32 	%f167, %f166, %f165;
	ld.const.f32 	%f168, [input_c+332];
	add.f32 	%f169, %f168, %f167;
	ld.const.f32 	%f170, [input_c+336];
	add.f32 	%f171, %f170, %f169;
	ld.const.f32 	%f172, [input_c+340];
	add.f32 	%f173, %f172, %f171;
	ld.const.f32 	%f174, [input_c+344];
	add.f32 	%f175, %f174, %f173;
	ld.const.f32 	%f176, [input_c+348];
	add.f32 	%f177, %f176, %f175;
	ld.const.f32 	%f178, [input_c+352];
	add.f32 	%f179, %f178, %f177;
	ld.const.f32 	%f180, [input_c+356];
	add.f32 	%f181, %f180, %f179;
	ld.const.f32 	%f182, [input_c+360];
	add.f32 	%f183, %f182, %f181;
	ld.const.f32 	%f184, [input_c+364];
	add.f32 	%f185, %f184, %f183;
	ld.const.f32 	%f186, [input_c+368];
	add.f32 	%f187, %f186, %f185;
	ld.const.f32 	%f188, [input_c+372];
	add.f32 	%f189, %f188, %f187;
	ld.const.f32 	%f190, [input_c+376];
	add.f32 	%f191, %f190, %f189;
	ld.const.f32 	%f192, [input_c+380];
	add.f32 	%f193, %f192, %f191;
	ld.const.f32 	%f194, [input_c+384];
	add.f32 	%f195, %f194, %f193;
	ld.const.f32 	%f196, [input_c+388];
	add.f32 	%f197, %f196, %f195;
	ld.const.f32 	%f198, [input_c+392];
	add.f32 	%f199, %f198, %f197;
	ld.const.f32 	%f200, [input_c+396];
	add.f32 	%f201, %f200, %f199;
	ld.const.f32 	%f202, [input_c+400];
	add.f32 	%f203, %f202, %f201;
	ld.const.f32 	%f204, [input_c+404];
	add.f32 	%f205, %f204, %f203;
	ld.const.f32 	%f206, [input_c+408];
	add.f32 	%f207, %f206, %f205;
	ld.const.f32 	%f208, [input_c+412];
	add.f32 	%f209, %f208, %f207;
	ld.const.f32 	%f210, [input_c+416];
	add.f32 	%f211, %f210, %f209;
	ld.const.f32 	%f212, [input_c+420];
	add.f32 	%f213, %f212, %f211;
	ld.const.f32 	%f214, [input_c+424];
	add.f32 	%f215, %f214, %f213;
	ld.const.f32 	%f216, [input_c+428];
	add.f32 	%f217, %f216, %f215;
	ld.const.f32 	%f218, [input_c+432];
	add.f32 	%f219, %f218, %f217;
	ld.const.f32 	%f220, [input_c+436];
	add.f32 	%f221, %f220, %f219;
	ld.const.f32 	%f222, [input_c+440];
	add.f32 	%f223, %f222, %f221;
	ld.const.f32 	%f224, [input_c+444];
	add.f32 	%f225, %f224, %f223;
	ld.const.f32 	%f226, [input_c+448];
	add.f32 	%f227, %f226, %f225;
	ld.const.f32 	%f228, [input_c+452];
	add.f32 	%f229, %f228, %f227;
	ld.const.f32 	%f230, [input_c+456];
	add.f32 	%f231, %f230, %f229;
	ld.const.f32 	%f232, [input_c+460];
	add.f32 	%f233, %f232, %f231;
	ld.const.f32 	%f234, [input_c+464];
	add.f32 	%f235, %f234, %f233;
	ld.const.f32 	%f236, [input_c+468];
	add.f32 	%f237, %f236, %f235;
	ld.const.f32 	%f238, [input_c+472];
	add.f32 	%f239, %f238, %f237;
	ld.const.f32 	%f240, [input_c+476];
	add.f32 	%f241, %f240, %f239;
	ld.const.f32 	%f242, [input_c+480];
	add.f32 	%f243, %f242, %f241;
	ld.const.f32 	%f244, [input_c+484];
	add.f32 	%f245, %f244, %f243;
	ld.const.f32 	%f246, [input_c+488];
	add.f32 	%f247, %f246, %f245;
	ld.const.f32 	%f248, [input_c+492];
	add.f32 	%f249, %f248, %f247;
	ld.const.f32 	%f250, [input_c+496];
	add.f32 	%f251, %f250, %f249;
	ld.const.f32 	%f252, [input_c+500];
	add.f32 	%f253, %f252, %f251;
	ld.const.f32 	%f254, [input_c+504];
	add.f32 	%f255, %f254, %f253;
	ld.const.f32 	%f256, [input_c+508];
	add.f32 	%f257, %f256, %f255;
	st.shared.f32 	[_ZZ24compute_compare_2_kernelPfS_E3sum], %f257;
$L__BB2_2:
	shl.b32 	%r6, %r1, 2;
	mov.u32 	%r7, _ZZ24compute_compare_2_kernelPfS_E5sdata;
	add.s32 	%r2, %r7, %r6;
	mov.u64 	%rd10, input_c;
	mul.wide.u32 	%rd11, %r1, 4;
	add.s64 	%rd1, %rd10, %rd11;
	add.s64 	%rd12, %rd11, 512;
	cvta.to.global.u64 	%rd13, %rd8;
	add.s64 	%rd16, %rd13, %rd12;
	cvta.to.global.u64 	%rd14, %rd9;
	add.s64 	%rd15, %rd14, %rd12;
	mov.b32 	%r8, 0;
$L__BB2_3:
	setp.eq.s32 	%p2, %r1, 0;
	ld.global.f32 	%f258, [%rd15+-512];
	st.shared.f32 	[%r2], %f258;
	bar.sync 	0;
	@%p2 bra 	$L__BB2_5;
	ld.shared.f32 	%f259, [%r2+-4];
	ld.shared.f32 	%f260, [%r2];
	add.f32 	%f261, %f259, %f260;
	st.shared.f32 	[%r2], %f261;
$L__BB2_5:
	setp.lt.u32 	%p3, %r1, 2;
	bar.sync 	0;
	@%p3 bra 	$L__BB2_7;
	ld.shared.f32 	%f262, [%r2+-8];
	ld.shared.f32 	%f263, [%r2];
	add.f32 	%f264, %f262, %f263;
	st.shared.f32 	[%r2], %f264;
$L__BB2_7:
	setp.lt.u32 	%p4, %r1, 4;
	bar.sync 	0;
	@%p4 bra 	$L__BB2_9;
	ld.shared.f32 	%f265, [%r2+-16];
	ld.shared.f32 	%f266, [%r2];
	add.f32 	%f267, %f265, %f266;
	st.shared.f32 	[%r2], %f267;
$L__BB2_9:
	setp.lt.u32 	%p5, %r1, 8;
	bar.sync 	0;
	@%p5 bra 	$L__BB2_11;
	ld.shared.f32 	%f268, [%r2+-32];
	ld.shared.f32 	%f269, [%r2];
	add.f32 	%f270, %f268, %f269;
	st.shared.f32 	[%r2], %f270;
$L__BB2_11:
	setp.lt.u32 	%p6, %r1, 16;
	bar.sync 	0;
	@%p6 bra 	$L__BB2_13;
	ld.shared.f32 	%f271, [%r2+-64];
	ld.shared.f32 	%f272, [%r2];
	add.f32 	%f273, %f271, %f272;
	st.shared.f32 	[%r2], %f273;
$L__BB2_13:
	setp.lt.u32 	%p7, %r1, 32;
	bar.sync 	0;
	@%p7 bra 	$L__BB2_15;
	ld.shared.f32 	%f274, [%r2+-128];
	ld.shared.f32 	%f275, [%r2];
	add.f32 	%f276, %f274, %f275;
	st.shared.f32 	[%r2], %f276;
$L__BB2_15:
	setp.lt.u32 	%p8, %r1, 64;
	bar.sync 	0;
	@%p8 bra 	$L__BB2_17;
	ld.shared.f32 	%f277, [%r2+-256];
	ld.shared.f32 	%f278, [%r2];
	add.f32 	%f279, %f277, %f278;
	st.shared.f32 	[%r2], %f279;
$L__BB2_17:
	setp.lt.u32 	%p9, %r1, 128;
	bar.sync 	0;
	@%p9 bra 	$L__BB2_19;
	ld.shared.f32 	%f280, [%r2+-512];
	ld.shared.f32 	%f281, [%r2];
	add.f32 	%f282, %f280, %f281;
	st.shared.f32 	[%r2], %f282;
$L__BB2_19:
	setp.eq.s32 	%p10, %r1, 0;
	bar.sync 	0;
	ld.shared.f32 	%f283, [_ZZ24compute_compare_2_kernelPfS_E3sum];
	ld.const.f32 	%f1, [%rd1];
	ld.shared.f32 	%f284, [%r2];
	fma.rn.f32 	%f285, %f283, %f1, %f284;
	st.global.f32 	[%rd16+-512], %f285;
	ld.global.f32 	%f286, [%rd15];
	st.shared.f32 	[%r2], %f286;
	bar.sync 	0;
	@%p10 bra 	$L__BB2_21;
	ld.shared.f32 	%f287, [%r2+-4];
	ld.shared.f32 	%f288, [%r2];
	add.f32 	%f289, %f287, %f288;
	st.shared.f32 	[%r2], %f289;
$L__BB2_21:
	setp.lt.u32 	%p11, %r1, 2;
	bar.sync 	0;
	@%p11 bra 	$L__BB2_23;
	ld.shared.f32 	%f290, [%r2+-8];
	ld.shared.f32 	%f291, [%r2];
	add.f32 	%f292, %f290, %f291;
	st.shared.f32 	[%r2], %f292;
$L__BB2_23:
	setp.lt.u32 	%p12, %r1, 4;
	bar.sync 	0;
	@%p12 bra 	$L__BB2_25;
	ld.shared.f32 	%f293, [%r2+-16];
	ld.shared.f32 	%f294, [%r2];
	add.f32 	%f295, %f293, %f294;
	st.shared.f32 	[%r2], %f295;
$L__BB2_25:
	setp.lt.u32 	%p13, %r1, 8;
	bar.sync 	0;
	@%p13 bra 	$L__BB2_27;
	ld.shared.f32 	%f296, [%r2+-32];
	ld.shared.f32 	%f297, [%r2];
	add.f32 	%f298, %f296, %f297;
	st.shared.f32 	[%r2], %f298;
$L__BB2_27:
	setp.lt.u32 	%p14, %r1, 16;
	bar.sync 	0;
	@%p14 bra 	$L__BB2_29;
	ld.shared.f32 	%f299, [%r2+-64];
	ld.shared.f32 	%f300, [%r2];
	add.f32 	%f301, %f299, %f300;
	st.shared.f32 	[%r2], %f301;
$L__BB2_29:
	setp.lt.u32 	%p15, %r1, 32;
	bar.sync 	0;
	@%p15 bra 	$L__BB2_31;
	ld.shared.f32 	%f302, [%r2+-128];
	ld.shared.f32 	%f303, [%r2];
	add.f32 	%f304, %f302, %f303;
	st.shared.f32 	[%r2], %f304;
$L__BB2_31:
	setp.lt.u32 	%p16, %r1, 64;
	bar.sync 	0;
	@%p16 bra 	$L__BB2_33;
	ld.shared.f32 	%f305, [%r2+-256];
	ld.shared.f32 	%f306, [%r2];
	add.f32 	%f307, %f305, %f306;
	st.shared.f32 	[%r2], %f307;
$L__BB2_33:
	setp.lt.u32 	%p17, %r1, 128;
	bar.sync 	0;
	@%p17 bra 	$L__BB2_35;
	ld.shared.f32 	%f308, [%r2+-512];
	ld.shared.f32 	%f309, [%r2];
	add.f32 	%f310, %f308, %f309;
	st.shared.f32 	[%r2], %f310;
$L__BB2_35:
	bar.sync 	0;
	ld.shared.f32 	%f311, [_ZZ24compute_compare_2_kernelPfS_E3sum];
	ld.shared.f32 	%f312, [%r2];
	fma.rn.f32 	%f313, %f311, %f1, %f312;
	st.global.f32 	[%rd16], %f313;
	add.s32 	%r8, %r8, 2;
	add.s64 	%rd16, %rd16, 1024;
	add.s64 	%rd15, %rd15, 1024;
	setp.ne.s32 	%p18, %r8, 128;
	@%p18 bra 	$L__BB2_3;
	ret;

}
	// .globl	_Z24compute_compare_1_kernelPfS_S_
.visible .entry _Z24compute_compare_1_kernelPfS_S_(
	.param .u64 .ptr .align 1 _Z24compute_compare_1_kernelPfS_S__param_0,
	.param .u64 .ptr .align 1 _Z24compute_compare_1_kernelPfS_S__param_1,
	.param .u64 .ptr .align 1 _Z24compute_compare_1_kernelPfS_S__param_2
)
{
	.reg .pred 	%p<10>;
	.reg .b32 	%r<17>;
	.reg .b32 	%f<282>;
	.reg .b64 	%rd<33>;

	ld.param.u64 	%rd9, [_Z24compute_compare_1_kernelPfS_S__param_0];
	ld.param.u64 	%rd10, [_Z24compute_compare_1_kernelPfS_S__param_1];
	ld.param.u64 	%rd11, [_Z24compute_compare_1_kernelPfS_S__param_2];
	cvta.to.global.u64 	%rd12, %rd9;
	cvta.to.global.u64 	%rd1, %rd10;
	cvta.to.global.u64 	%rd13, %rd11;
	mov.u32 	%r1, %tid.x;
	ld.global.f32 	%f2, [%rd13+4];
	add.f32 	%f3, %f2, 0f7FC00000;
	ld.global.f32 	%f4, [%rd13+8];
	add.f32 	%f5, %f3, %f4;
	ld.global.f32 	%f6, [%rd13+12];
	add.f32 	%f7, %f5, %f6;
	ld.global.f32 	%f8, [%rd13+16];
	add.f32 	%f9, %f7, %f8;
	ld.global.f32 	%f10, [%rd13+20];
	add.f32 	%f11, %f9, %f10;
	ld.global.f32 	%f12, [%rd13+24];
	add.f32 	%f13, %f11, %f12;
	ld.global.f32 	%f14, [%rd13+28];
	add.f32 	%f15, %f13, %f14;
	ld.global.f32 	%f16, [%rd13+32];
	add.f32 	%f17, %f15, %f16;
	ld.global.f32 	%f18, [%rd13+36];
	add.f32 	%f19, %f17, %f18;
	ld.global.f32 	%f20, [%rd13+40];
	add.f32 	%f21, %f19, %f20;
	ld.global.f32 	%f22, [%rd13+44];
	add.f32 	%f23, %f21, %f22;
	ld.global.f32 	%f24, [%rd13+48];
	add.f32 	%f25, %f23, %f24;
	ld.global.f32 	%f26, [%rd13+52];
	add.f32 	%f27, %f25, %f26;
	ld.global.f32 	%f28, [%rd13+56];
	add.f32 	%f29, %f27, %f28;
	ld.global.f32 	%f30, [%rd13+60];
	add.f32 	%f31, %f29, %f30;
	ld.global.f32 	%f32, [%rd13+64];
	add.f32 	%f33, %f31, %f32;
	ld.global.f32 	%f34, [%rd13+68];
	add.f32 	%f35, %f33, %f34;
	ld.global.f32 	%f36, [%rd13+72];
	add.f32 	%f37, %f35, %f36;
	ld.global.f32 	%f38, [%rd13+76];
	add.f32 	%f39, %f37, %f38;
	ld.global.f32 	%f40, [%rd13+80];
	add.f32 	%f41, %f39, %f40;
	ld.global.f32 	%f42, [%rd13+84];
	add.f32 	%f43, %f41, %f42;
	ld.global.f32 	%f44, [%rd13+88];
	add.f32 	%f45, %f43, %f44;
	ld.global.f32 	%f46, [%rd13+92];
	add.f32 	%f47, %f45, %f46;
	ld.global.f32 	%f48, [%rd13+96];
	add.f32 	%f49, %f47, %f48;
	ld.global.f32 	%f50, [%rd13+100];
	add.f32 	%f51, %f49, %f50;
	ld.global.f32 	%f52, [%rd13+104];
	add.f32 	%f53, %f51, %f52;
	ld.global.f32 	%f54, [%rd13+108];
	add.f32 	%f55, %f53, %f54;
	ld.global.f32 	%f56, [%rd13+112];
	add.f32 	%f57, %f55, %f56;
	ld.global.f32 	%f58, [%rd13+116];
	add.f32 	%f59, %f57, %f58;
	ld.global.f32 	%f60, [%rd13+120];
	add.f32 	%f61, %f59, %f60;
	ld.global.f32 	%f62, [%rd13+124];
	add.f32 	%f63, %f61, %f62;
	ld.global.f32 	%f64, [%rd13+128];
	add.f32 	%f65, %f63, %f64;
	ld.global.f32 	%f66, [%rd13+132];
	add.f32 	%f67, %f65, %f66;
	ld.global.f32 	%f68, [%rd13+136];
	add.f32 	%f69, %f67, %f68;
	ld.global.f32 	%f70, [%rd13+140];
	add.f32 	%f71, %f69, %f70;
	ld.global.f32 	%f72, [%rd13+144];
	add.f32 	%f73, %f71, %f72;
	ld.global.f32 	%f74, [%rd13+148];
	add.f32 	%f75, %f73, %f74;
	ld.global.f32 	%f76, [%rd13+152];
	add.f32 	%f77, %f75, %f76;
	ld.global.f32 	%f78, [%rd13+156];
	add.f32 	%f79, %f77, %f78;
	ld.global.f32 	%f80, [%rd13+160];
	add.f32 	%f81, %f79, %f80;
	ld.global.f32 	%f82, [%rd13+164];
	add.f32 	%f83, %f81, %f82;
	ld.global.f32 	%f84, [%rd13+168];
	add.f32 	%f85, %f83, %f84;
	ld.global.f32 	%f86, [%rd13+172];
	add.f32 	%f87, %f85, %f86;
	ld.global.f32 	%f88, [%rd13+176];
	add.f32 	%f89, %f87, %f88;
	ld.global.f32 	%f90, [%rd13+180];
	add.f32 	%f91, %f89, %f90;
	ld.global.f32 	%f92, [%rd13+184];
	add.f32 	%f93, %f91, %f92;
	ld.global.f32 	%f94, [%rd13+188];
	add.f32 	%f95, %f93, %f94;
	ld.global.f32 	%f96, [%rd13+192];
	add.f32 	%f97, %f95, %f96;
	ld.global.f32 	%f98, [%rd13+196];
	add.f32 	%f99, %f97, %f98;
	ld.global.f32 	%f100, [%rd13+200];
	add.f32 	%f101, %f99, %f100;
	ld.global.f32 	%f102, [%rd13+204];
	add.f32 	%f103, %f101, %f102;
	ld.global.f32 	%f104, [%rd13+208];
	add.f32 	%f105, %f103, %f104;
	ld.global.f32 	%f106, [%rd13+212];
	add.f32 	%f107, %f105, %f106;
	ld.global.f32 	%f108, [%rd13+216];
	add.f32 	%f109, %f107, %f108;
	ld.global.f32 	%f110, [%rd13+220];
	add.f32 	%f111, %f109, %f110;
	ld.global.f32 	%f112, [%rd13+224];
	add.f32 	%f113, %f111, %f112;
	ld.global.f32 	%f114, [%rd13+228];
	add.f32 	%f115, %f113, %f114;
	ld.global.f32 	%f116, [%rd13+232];
	add.f32 	%f117, %f115, %f116;
	ld.global.f32 	%f118, [%rd13+236];
	add.f32 	%f119, %f117, %f118;
	ld.global.f32 	%f120, [%rd13+240];
	add.f32 	%f121, %f119, %f120;
	ld.global.f32 	%f122, [%rd13+244];
	add.f32 	%f123, %f121, %f122;
	ld.global.f32 	%f124, [%rd13+248];
	add.f32 	%f125, %f123, %f124;
	ld.global.f32 	%f126, [%rd13+252];
	add.f32 	%f127, %f125, %f126;
	ld.global.f32 	%f128, [%rd13+256];
	add.f32 	%f129, %f127, %f128;
	ld.global.f32 	%f130, [%rd13+260];
	add.f32 	%f131, %f129, %f130;
	ld.global.f32 	%f132, [%rd13+264];
	add.f32 	%f133, %f131, %f132;
	ld.global.f32 	%f134, [%rd13+268];
	add.f32 	%f135, %f133, %f134;
	ld.global.f32 	%f136, [%rd13+272];
	add.f32 	%f137, %f135, %f136;
	ld.global.f32 	%f138, [%rd13+276];
	add.f32 	%f139, %f137, %f138;
	ld.global.f32 	%f140, [%rd13+280];
	add.f32 	%f141, %f139, %f140;
	ld.global.f32 	%f142, [%rd13+284];
	add.f32 	%f143, %f141, %f142;
	ld.global.f32 	%f144, [%rd13+288];
	add.f32 	%f145, %f143, %f144;
	ld.global.f32 	%f146, [%rd13+292];
	add.f32 	%f147, %f145, %f146;
	ld.global.f32 	%f148, [%rd13+296];
	add.f32 	%f149, %f147, %f148;
	ld.global.f32 	%f150, [%rd13+300];
	add.f32 	%f151, %f149, %f150;
	ld.global.f32 	%f152, [%rd13+304];
	add.f32 	%f153, %f151, %f152;
	ld.global.f32 	%f154, [%rd13+308];
	add.f32 	%f155, %f153, %f154;
	ld.global.f32 	%f156, [%rd13+312];
	add.f32 	%f157, %f155, %f156;
	ld.global.f32 	%f158, [%rd13+316];
	add.f32 	%f159, %f157, %f158;
	ld.global.f32 	%f160, [%rd13+320];
	add.f32 	%f161, %f159, %f160;
	ld.global.f32 	%f162, [%rd13+324];
	add.f32 	%f163, %f161, %f162;
	ld.global.f32 	%f164, [%rd13+328];
	add.f32 	%f165, %f163, %f164;
	ld.global.f32 	%f166, [%rd13+332];
	add.f32 	%f167, %f165, %f166;
	ld.global.f32 	%f168, [%rd13+336];
	add.f32 	%f169, %f167, %f168;
	ld.global.f32 	%f170, [%rd13+340];
	add.f32 	%f171, %f169, %f170;
	ld.global.f32 	%f172, [%rd13+344];
	add.f32 	%f173, %f171, %f172;
	ld.global.f32 	%f174, [%rd13+348];
	add.f32 	%f175, %f173, %f174;
	ld.global.f32 	%f176, [%rd13+352];
	add.f32 	%f177, %f175, %f176;
	ld.global.f32 	%f178, [%rd13+356];
	add.f32 	%f179, %f177, %f178;
	ld.global.f32 	%f180, [%rd13+360];
	add.f32 	%f181, %f179, %f180;
	ld.global.f32 	%f182, [%rd13+364];
	add.f32 	%f183, %f181, %f182;
	ld.global.f32 	%f184, [%rd13+368];
	add.f32 	%f185, %f183, %f184;
	ld.global.f32 	%f186, [%rd13+372];
	add.f32 	%f187, %f185, %f186;
	ld.global.f32 	%f188, [%rd13+376];
	add.f32 	%f189, %f187, %f188;
	ld.global.f32 	%f190, [%rd13+380];
	add.f32 	%f191, %f189, %f190;
	ld.global.f32 	%f192, [%rd13+384];
	add.f32 	%f193, %f191, %f192;
	ld.global.f32 	%f194, [%rd13+388];
	add.f32 	%f195, %f193, %f194;
	ld.global.f32 	%f196, [%rd13+392];
	add.f32 	%f197, %f195, %f196;
	ld.global.f32 	%f198, [%rd13+396];
	add.f32 	%f199, %f197, %f198;
	ld.global.f32 	%f200, [%rd13+400];
	add.f32 	%f201, %f199, %f200;
	ld.global.f32 	%f202, [%rd13+404];
	add.f32 	%f203, %f201, %f202;
	ld.global.f32 	%f204, [%rd13+408];
	add.f32 	%f205, %f203, %f204;
	ld.global.f32 	%f206, [%rd13+412];
	add.f32 	%f207, %f205, %f206;
	ld.global.f32 	%f208, [%rd13+416];
	add.f32 	%f209, %f207, %f208;
	ld.global.f32 	%f210, [%rd13+420];
	add.f32 	%f211, %f209, %f210;
	ld.global.f32 	%f212, [%rd13+424];
	add.f32 	%f213, %f211, %f212;
	ld.global.f32 	%f214, [%rd13+428];
	add.f32 	%f215, %f213, %f214;
	ld.global.f32 	%f216, [%rd13+432];
	add.f32 	%f217, %f215, %f216;
	ld.global.f32 	%f218, [%rd13+436];
	add.f32 	%f219, %f217, %f218;
	ld.global.f32 	%f220, [%rd13+440];
	add.f32 	%f221, %f219, %f220;
	ld.global.f32 	%f222, [%rd13+444];
	add.f32 	%f223, %f221, %f222;
	ld.global.f32 	%f224, [%rd13+448];
	add.f32 	%f225, %f223, %f224;
	ld.global.f32 	%f226, [%rd13+452];
	add.f32 	%f227, %f225, %f226;
	ld.global.f32 	%f228, [%rd13+456];
	add.f32 	%f229, %f227, %f228;
	ld.global.f32 	%f230, [%rd13+460];
	add.f32 	%f231, %f229, %f230;
	ld.global.f32 	%f232, [%rd13+464];
	add.f32 	%f233, %f231, %f232;
	ld.global.f32 	%f234, [%rd13+468];
	add.f32 	%f235, %f233, %f234;
	ld.global.f32 	%f236, [%rd13+472];
	add.f32 	%f237, %f235, %f236;
	ld.global.f32 	%f238, [%rd13+476];
	add.f32 	%f239, %f237, %f238;
	ld.global.f32 	%f240, [%rd13+480];
	add.f32 	%f241, %f239, %f240;
	ld.global.f32 	%f242, [%rd13+484];
	add.f32 	%f243, %f241, %f242;
	ld.global.f32 	%f244, [%rd13+488];
	add.f32 	%f245, %f243, %f244;
	ld.global.f32 	%f246, [%rd13+492];
	add.f32 	%f247, %f245, %f246;
	ld.global.f32 	%f248, [%rd13+496];
	add.f32 	%f249, %f247, %f248;
	ld.global.f32 	%f250, [%rd13+500];
	add.f32 	%f251, %f249, %f250;
	ld.global.f32 	%f252, [%rd13+504];
	add.f32 	%f253, %f251, %f252;
	ld.global.f32 	%f254, [%rd13+508];
	add.f32 	%f1, %f253, %f254;
	mul.wide.u32 	%rd14, %r1, 4;
	add.s64 	%rd2, %rd13, %rd14;
	add.s32 	%r15, %r1, -64;
	add.s64 	%rd32, %rd12, %rd14;
	add.s64 	%rd31, %rd1, %rd14;
	mov.b32 	%r16, -64;
$L__BB3_1:
	setp.eq.s32 	%p1, %r1, 0;
	bar.sync 	0;
	@%p1 bra 	$L__BB3_3;
	add.s32 	%r8, %r15, 63;
	mul.wide.u32 	%rd15, %r8, 4;
	add.s64 	%rd16, %rd1, %rd15;
	ld.global.f32 	%f255, [%rd16];
	ld.global.f32 	%f256, [%rd31];
	add.f32 	%f257, %f255, %f256;
	st.global.f32 	[%rd31], %f257;
$L__BB3_3:
	setp.lt.u32 	%p2, %r1, 2;
	bar.sync 	0;
	@%p2 bra 	$L__BB3_5;
	add.s32 	%r9, %r15, 62;
	mul.wide.u32 	%rd17, %r9, 4;
	add.s64 	%rd18, %rd1, %rd17;
	ld.global.f32 	%f258, [%rd18];
	ld.global.f32 	%f259, [%rd31];
	add.f32 	%f260, %f258, %f259;
	st.global.f32 	[%rd31], %f260;
$L__BB3_5:
	setp.lt.u32 	%p3, %r1, 4;
	bar.sync 	0;
	@%p3 bra 	$L__BB3_7;
	add.s32 	%r10, %r15, 60;
	mul.wide.u32 	%rd19, %r10, 4;
	add.s64 	%rd20, %rd1, %rd19;
	ld.global.f32 	%f261, [%rd20];
	ld.global.f32 	%f262, [%rd31];
	add.f32 	%f263, %f261, %f262;
	st.global.f32 	[%rd31], %f263;
$L__BB3_7:
	setp.lt.u32 	%p4, %r1, 8;
	bar.sync 	0;
	@%p4 bra 	$L__BB3_9;
	add.s32 	%r11, %r15, 56;
	mul.wide.u32 	%rd21, %r11, 4;
	add.s64 	%rd22, %rd1, %rd21;
	ld.global.f32 	%f264, [%rd22];
	ld.global.f32 	%f265, [%rd31];
	add.f32 	%f266, %f264, %f265;
	st.global.f32 	[%rd31], %f266;
$L__BB3_9:
	setp.lt.u32 	%p5, %r1, 16;
	bar.sync 	0;
	@%p5 bra 	$L__BB3_11;
	add.s32 	%r12, %r15, 48;
	mul.wide.u32 	%rd23, %r12, 4;
	add.s64 	%rd24, %rd1, %rd23;
	ld.global.f32 	%f267, [%rd24];
	ld.global.f32 	%f268, [%rd31];
	add.f32 	%f269, %f267, %f268;
	st.global.f32 	[%rd31], %f269;
$L__BB3_11:
	setp.lt.u32 	%p6, %r1, 32;
	bar.sync 	0;
	@%p6 bra 	$L__BB3_13;
	add.s32 	%r13, %r15, 32;
	mul.wide.u32 	%rd25, %r13, 4;
	add.s64 	%rd26, %rd1, %rd25;
	ld.global.f32 	%f270, [%rd26];
	ld.global.f32 	%f271, [%rd31];
	add.f32 	%f272, %f270, %f271;
	st.global.f32 	[%rd31], %f272;
$L__BB3_13:
	setp.lt.u32 	%p7, %r1, 64;
	bar.sync 	0;
	@%p7 bra 	$L__BB3_15;
	mul.wide.u32 	%rd27, %r15, 4;
	add.s64 	%rd28, %rd1, %rd27;
	ld.global.f32 	%f273, [%rd28];
	ld.global.f32 	%f274, [%rd31];
	add.f32 	%f275, %f273, %f274;
	st.global.f32 	[%rd31], %f275;
$L__BB3_15:
	setp.lt.u32 	%p8, %r1, 128;
	bar.sync 	0;
	@%p8 bra 	$L__BB3_17;
	add.s32 	%r14, %r15, -64;
	mul.wide.u32 	%rd29, %r14, 4;
	add.s64 	%rd30, %rd1, %rd29;
	ld.global.f32 	%f276, [%rd30];
	ld.global.f32 	%f277, [%rd31];
	add.f32 	%f278, %f276, %f277;
	st.global.f32 	[%rd31], %f278;
$L__BB3_17:
	bar.sync 	0;
	ld.global.f32 	%f279, [%rd2];
	ld.global.f32 	%f280, [%rd31];
	fma.rn.f32 	%f281, %f1, %f279, %f280;
	st.global.f32 	[%rd32], %f281;
	add.s32 	%r16, %r16, 128;
	add.s32 	%r15, %r15, 128;
	add.s64 	%rd32, %rd32, 512;
	add.s64 	%rd31, %rd31, 512;
	setp.ne.s32 	%p9, %r16, 16320;
	@%p9 bra 	$L__BB3_1;
	ret;

}


// ===== COMPILED SASS (sm_100) =====

	.target	sm_100

	.elftype	@"ET_EXEC"


//--------------------- .note.nv.tkinfo           --------------------------
	.section	.note.nv.tkinfo,"",@"SHT_NOTE"
	.sectionflags	@"SHF_NOTE_NV_TKINFO"
	.tkinfo
        /*0018*/ 	.word	0x00000002
        /*0030*/ 	.string	""
        /*0030*/ 	.string	"ptxas"
        /*0030*/ 	.string	"Cuda compilation tools, release 13.0, V13.0.88"
        /*0030*/ 	.string	"Build cuda_13.0.r13.0/compiler.36424714_0"
        /*0030*/ 	.string	"-arch sm_100 -m 64 "



//--------------------- .note.nv.cuinfo           --------------------------
	.section	.note.nv.cuinfo,"",@"SHT_NOTE"
	.sectionflags	@"SHF_NOTE_NV_CUINFO"
        /*0018*/ 	.short	0x0002
        /*001a*/ 	.short	0x0064
        /*001c*/ 	.short	0x0082
	.zero		2


//--------------------- .nv.info                  --------------------------
	.section	.nv.info,"",@"SHT_CUDA_INFO"
	.align	4


	//----- nvinfo : EIATTR_REGCOUNT
	.align		4
        /*0000*/ 	.byte	0x04, 0x2f
        /*0002*/ 	.short	(.L_2 - .L_1)
	.align		4
.L_1:
        /*0004*/ 	.word	index@(_Z14compute_kernelPfS_)
        /*0008*/ 	.word	0x00000010


	//----- nvinfo : EIATTR_FRAME_SIZE
	.align		4
.L_2:
        /*000c*/ 	.byte	0x04, 0x11
        /*000e*/ 	.short	(.L_4 - .L_3)
	.align		4
.L_3:
        /*0010*/ 	.word	index@(_Z14compute_kernelPfS_)
        /*0014*/ 	.word	0x00000000


	//----- nvinfo : EIATTR_REGCOUNT
	.align		4
.L_4:
        /*0018*/ 	.byte	0x04, 0x2f
        /*001a*/ 	.short	(.L_6 - .L_5)
	.align		4
.L_5:
        /*001c*/ 	.word	index@(_Z24compute_compare_3_kernelPfS_)
        /*0020*/ 	.word	0x00000012


	//----- nvinfo : EIATTR_FRAME_SIZE
	.align		4
.L_6:
        /*0024*/ 	.byte	0x04, 0x11
        /*0026*/ 	.short	(.L_8 - .L_7)
	.align		4
.L_7:
        /*0028*/ 	.word	index@(_Z24compute_compare_3_kernelPfS_)
        /*002c*/ 	.word	0x00000000


	//----- nvinfo : EIATTR_REGCOUNT
	.align		4
.L_8:
        /*0030*/ 	.byte	0x04, 0x2f
        /*0032*/ 	.short	(.L_10 - .L_9)
	.align		4
.L_9:
        /*0034*/ 	.word	index@(_Z24compute_compare_2_kernelPfS_)
        /*0038*/ 	.word	0x00000010


	//----- nvinfo : EIATTR_FRAME_SIZE
	.align		4
.L_10:
        /*003c*/ 	.byte	0x04, 0x11
        /*003e*/ 	.short	(.L_12 - .L_11)
	.align		4
.L_11:
        /*0040*/ 	.word	index@(_Z24compute_compare_2_kernelPfS_)
        /*0044*/ 	.word	0x00000000


	//----- nvinfo : EIATTR_REGCOUNT
	.align		4
.L_12:
        /*0048*/ 	.byte	0x04, 0x2f
        /*004a*/ 	.short	(.L_14 - .L_13)
	.align		4
.L_13:
        /*004c*/ 	.word	index@(_Z24compute_compare_1_kernelPfS_S_)
        /*0050*/ 	.word	0x0000001f


	//----- nvinfo : EIATTR_FRAME_SIZE
	.align		4
.L_14:
        /*0054*/ 	.byte	0x04, 0x11
        /*0056*/ 	.short	(.L_16 - .L_15)
	.align		4
.L_15:
        /*0058*/ 	.word	index@(_Z24compute_compare_1_kernelPfS_S_)
        /*005c*/ 	.word	0x00000000


	//----- nvinfo : EIATTR_MIN_STACK_SIZE
	.align		4
.L_16:
        /*0060*/ 	.byte	0x04, 0x12
        /*0062*/ 	.short	(.L_18 - .L_17)
	.align		4
.L_17:
        /*0064*/ 	.word	index@(_Z24compute_compare_1_kernelPfS_S_)
        /*0068*/ 	.word	0x00000000


	//----- nvinfo : EIATTR_MIN_STACK_SIZE
	.align		4
.L_18:
        /*006c*/ 	.byte	0x04, 0x12
        /*006e*/ 	.short	(.L_20 - .L_19)
	.align		4
.L_19:
        /*0070*/ 	.word	index@(_Z24compute_compare_2_kernelPfS_)
        /*0074*/ 	.word	0x00000000


	//----- nvinfo : EIATTR_MIN_STACK_SIZE
	.align		4
.L_20:
        /*0078*/ 	.byte	0x04, 0x12
        /*007a*/ 	.short	(.L_22 - .L_21)
	.align		4
.L_21:
        /*007c*/ 	.word	index@(_Z24compute_compare_3_kernelPfS_)
        /*0080*/ 	.word	0x00000000


	//----- nvinfo : EIATTR_MIN_STACK_SIZE
	.align		4
.L_22:
        /*0084*/ 	.byte	0x04, 0x12
        /*0086*/ 	.short	(.L_24 - .L_23)
	.align		4
.L_23:
        /*0088*/ 	.word	index@(_Z14compute_kernelPfS_)
        /*008c*/ 	.word	0x00000000
.L_24:


//--------------------- .nv.compat                --------------------------
	.section	.nv.compat,"",@"SHT_CUDA_COMPAT_INFO"
	.align	4
        /*0000*/ 	.byte	0x02, 0x09, 0x00, 0x00, 0x02, 0x02, 0x01, 0x00, 0x02, 0x05, 0x05, 0x00, 0x03, 0x07, 0x01, 0x01
        /*0010*/ 	.byte	0x02, 0x03, 0x00, 0x00, 0x02, 0x06, 0x01, 0x00, 0x04, 0x0b, 0x08, 0x00, 0x09, 0x00, 0x00, 0x00
        /*0020*/ 	.byte	0x00, 0x00, 0x00, 0x00


//--------------------- .nv.info._Z24compute_compare_1_kernelPfS_S_ --------------------------
	.section	.nv.info._Z24compute_compare_1_kernelPfS_S_,"",@"SHT_CUDA_INFO"
	.sectionflags	@""
	.align	4


	//----- nvinfo : EIATTR_CUDA_API_VERSION
	.align		4
        /*0000*/ 	.byte	0x04, 0x37
        /*0002*/ 	.short	(.L_26 - .L_25)
.L_25:
        /*0004*/ 	.word	0x00000082


	//----- nvinfo : EIATTR_KPARAM_INFO
	.align		4
.L_26:
        /*0008*/ 	.byte	0x04, 0x17
        /*000a*/ 	.short	(.L_28 - .L_27)
.L_27:
        /*000c*/ 	.word	0x00000000
        /*0010*/ 	.short	0x0002
        /*0012*/ 	.short	0x0010
        /*0014*/ 	.byte	0x00, 0xf5, 0x21, 0x00


	//----- nvinfo : EIATTR_KPARAM_INFO
	.align		4
.L_28:
        /*0018*/ 	.byte	0x04, 0x17
        /*001a*/ 	.short	(.L_30 - .L_29)
.L_29:
        /*001c*/ 	.word	0x00000000
        /*0020*/ 	.short	0x0001
        /*0022*/ 	.short	0x0008
        /*0024*/ 	.byte	0x00, 0xf5, 0x21, 0x00


	//----- nvinfo : EIATTR_KPARAM_INFO
	.align		4
.L_30:
        /*0028*/ 	.byte	0x04, 0x17
        /*002a*/ 	.short	(.L_32 - .L_31)
.L_31:
        /*002c*/ 	.word	0x00000000
        /*0030*/ 	.short	0x0000
        /*0032*/ 	.short	0x0000
        /*0034*/ 	.byte	0x00, 0xf5, 0x21, 0x00


	//----- nvinfo : EIATTR_SPARSE_MMA_MASK
	.align		4
.L_32:
        /*0038*/ 	.byte	0x03, 0x50
        /*003a*/ 	.short	0x0000


	//----- nvinfo : EIATTR_MAXREG_COUNT
	.align		4
        /*003c*/ 	.byte	0x03, 0x1b
        /*003e*/ 	.short	0x00ff


	//----- nvinfo : EIATTR_NUM_BARRIERS
	.align		4
        /*0040*/ 	.byte	0x02, 0x4c
        /*0042*/ 	.byte	0x01
	.zero		1


	//----- nvinfo : EIATTR_MERCURY_ISA_VERSION
	.align		4
        /*0044*/ 	.byte	0x03, 0x5f
        /*0046*/ 	.short	0x0101


	//----- nvinfo : EIATTR_VRC_CTA_INIT_COUNT
	.align		4
        /*0048*/ 	.byte	0x02, 0x4a
	.zero		1
	.zero		1


	//----- nvinfo : EIATTR_EXIT_INSTR_OFFSETS
	.align		4
        /*004c*/ 	.byte	0x04, 0x1c
        /*004e*/ 	.short	(.L_34 - .L_33)


	//   ....[0]....
.L_33:
        /*0050*/ 	.word	0x00001660


	//----- nvinfo : EIATTR_CBANK_PARAM_SIZE
	.align		4
.L_34:
        /*0054*/ 	.byte	0x03, 0x19
        /*0056*/ 	.short	0x0018


	//----- nvinfo : EIATTR_PARAM_CBANK
	.align		4
        /*0058*/ 	.byte	0x04, 0x0a
        /*005a*/ 	.short	(.L_36 - .L_35)
	.align		4
.L_35:
        /*005c*/ 	.word	index@(.nv.constant0._Z24compute_compare_1_kernelPfS_S_)
        /*0060*/ 	.short	0x0380
        /*0062*/ 	.short	0x0018


	//----- nvinfo : EIATTR_SW_WAR
	.align		4
.L_36:
        /*0064*/ 	.byte	0x04, 0x36
        /*0066*/ 	.short	(.L_38 - .L_37)
.L_37:
        /*0068*/ 	.word	0x00000008
.L_38:


//--------------------- .nv.info._Z24compute_compare_2_kernelPfS_ --------------------------
	.section	.nv.info._Z24compute_compare_2_kernelPfS_,"",@"SHT_CUDA_INFO"
	.sectionflags	@""
	.align	4


	//----- nvinfo : EIATTR_CUDA_API_VERSION
	.align		4
        /*0000*/ 	.byte	0x04, 0x37
        /*0002*/ 	.short	(.L_40 - .L_39)
.L_39:
        /*0004*/ 	.word	0x00000082


	//----- nvinfo : EIATTR_KPARAM_INFO
	.align		4
.L_40:
        /*0008*/ 	.byte	0x04, 0x17
        /*000a*/ 	.short	(.L_42 - .L_41)
.L_41:
        /*000c*/ 	.word	0x00000000
        /*0010*/ 	.short	0x0001
        /*0012*/ 	.short	0x0008
        /*0014*/ 	.byte	0x00, 0xf5, 0x21, 0x00


	//----- nvinfo : EIATTR_KPARAM_INFO
	.align		4
.L_42:
        /*0018*/ 	.byte	0x04, 0x17
        /*001a*/ 	.short	(.L_44 - .L_43)
.L_43:
        /*001c*/ 	.word	0x00000000
        /*0020*/ 	.short	0x0000
        /*0022*/ 	.short	0x0000
        /*0024*/ 	.byte	0x00, 0xf5, 0x21, 0x00


	//----- nvinfo : EIATTR_SPARSE_MMA_MASK
	.align		4
.L_44:
        /*0028*/ 	.byte	0x03, 0x50
        /*002a*/ 	.short	0x0000


	//----- nvinfo : EIATTR_MAXREG_COUNT
	.align		4
        /*002c*/ 	.byte	0x03, 0x1b
        /*002e*/ 	.short	0x00ff


	//----- nvinfo : EIATTR_NUM_BARRIERS
	.align		4
        /*0030*/ 	.byte	0x02, 0x4c
        /*0032*/ 	.byte	0x01
	.zero		1


	//----- nvinfo : EIATTR_MERCURY_ISA_VERSION
	.align		4
        /*0034*/ 	.byte	0x03, 0x5f
        /*0036*/ 	.short	0x0101


	//----- nvinfo : EIATTR_VRC_CTA_INIT_COUNT
	.align		4
        /*0038*/ 	.byte	0x02, 0x4a
	.zero		1
	.zero		1


	//----- nvinfo : EIATTR_EXIT_INSTR_OFFSETS
	.align		4
        /*003c*/ 	.byte	0x04, 0x1c
        /*003e*/ 	.short	(.L_46 - .L_45)


	//   ....[0]....
.L_45:
        /*0040*/ 	.word	0x000012f0


	//----- nvinfo : EIATTR_CRS_STACK_SIZE
	.align		4
.L_46:
        /*0044*/ 	.byte	0x04, 0x1e
        /*0046*/ 	.short	(.L_48 - .L_47)
.L_47:
        /*0048*/ 	.word	0x00000000


	//----- nvinfo : EIATTR_CBANK_PARAM_SIZE
	.align		4
.L_48:
        /*004c*/ 	.byte	0x03, 0x19
        /*004e*/ 	.short	0x0010


	//----- nvinfo : EIATTR_PARAM_CBANK
	.align		4
        /*0050*/ 	.byte	0x04, 0x0a
        /*0052*/ 	.short	(.L_50 - .L_49)
	.align		4
.L_49:
        /*0054*/ 	.word	index@(.nv.constant0._Z24compute_compare_2_kernelPfS_)
        /*0058*/ 	.short	0x0380
        /*005a*/ 	.short	0x0010


	//----- nvinfo : EIATTR_SW_WAR
	.align		4
.L_50:
        /*005c*/ 	.byte	0x04, 0x36
        /*005e*/ 	.short	(.L_52 - .L_51)
.L_51:
        /*0060*/ 	.word	0x00000008
.L_52:


//--------------------- .nv.info._Z24compute_compare_3_kernelPfS_ --------------------------
	.section	.nv.info._Z24compute_compare_3_kernelPfS_,"",@"SHT_CUDA_INFO"
	.sectionflags	@""
	.align	4


	//----- nvinfo : EIATTR_CUDA_API_VERSION
	.align		4
        /*0000*/ 	.byte	0x04, 0x37
        /*0002*/ 	.short	(.L_54 - .L_53)
.L_53:
        /*0004*/ 	.word	0x00000082


	//----- nvinfo : EIATTR_KPARAM_INFO
	.align		4
.L_54:
        /*0008*/ 	.byte	0x04, 0x17
        /*000a*/ 	.short	(.L_56 - .L_55)
.L_55:
        /*000c*/ 	.word	0x00000000
        /*0010*/ 	.short	0x0001
        /*0012*/ 	.short	0x0008
        /*0014*/ 	.byte	0x00, 0xf5, 0x21, 0x00


	//----- nvinfo : EIATTR_KPARAM_INFO
	.align		4
.L_56:
        /*0018*/ 	.byte	0x04, 0x17
        /*001a*/ 	.short	(.L_58 - .L_57)
.L_57:
        /*001c*/ 	.word	0x00000000
        /*0020*/ 	.short	0x0000
        /*0022*/ 	.short	0x0000
        /*0024*/ 	.byte	0x00, 0xf5, 0x21, 0x00


	//----- nvinfo : EIATTR_SPARSE_MMA_MASK
	.align		4
.L_58:
        /*0028*/ 	.byte	0x03, 0x50
        /*002a*/ 	.short	0x0000


	//----- nvinfo : EIATTR_MAXREG_COUNT
	.align		4
        /*002c*/ 	.byte	0x03, 0x1b
        /*002e*/ 	.short	0x00ff


	//----- nvinfo : EIATTR_NUM_BARRIERS
	.align		4
        /*0030*/ 	.byte	0x02, 0x4c
        /*0032*/ 	.byte	0x01
	.zero		1


	//----- nvinfo : EIATTR_MERCURY_ISA_VERSION
	.align		4
        /*0034*/ 	.byte	0x03, 0x5f
        /*0036*/ 	.short	0x0101


	//----- nvinfo : EIATTR_VRC_CTA_INIT_COUNT
	.align		4
        /*0038*/ 	.byte	0x02, 0x4a
	.zero		1
	.zero		1


	//----- nvinfo : EIATTR_EXIT_INSTR_OFFSETS
	.align		4
        /*003c*/ 	.byte	0x04, 0x1c
        /*003e*/ 	.short	(.L_60 - .L_59)


	//   ....[0]....
.L_59:
        /*0040*/ 	.word	0x00001240


	//----- nvinfo : EIATTR_CRS_STACK_SIZE
	.align		4
.L_60:
        /*0044*/ 	.byte	0x04, 0x1e
        /*0046*/ 	.short	(.L_62 - .L_61)
.L_61:
        /*0048*/ 	.word	0x00000000


	//----- nvinfo : EIATTR_CBANK_PARAM_SIZE
	.align		4
.L_62:
        /*004c*/ 	.byte	0x03, 0x19
        /*004e*/ 	.short	0x0010


	//----- nvinfo : EIATTR_PARAM_CBANK
	.align		4
        /*0050*/ 	.byte	0x04, 0x0a
        /*0052*/ 	.short	(.L_64 - .L_63)
	.align		4
.L_63:
        /*0054*/ 	.word	index@(.nv.constant0._Z24compute_compare_3_kernelPfS_)
        /*0058*/ 	.short	0x0380
        /*005a*/ 	.short	0x0010


	//----- nvinfo : EIATTR_SW_WAR
	.align		4
.L_64:
        /*005c*/ 	.byte	0x04, 0x36
        /*005e*/ 	.short	(.L_66 - .L_65)
.L_65:
        /*0060*/ 	.word	0x00000008
.L_66:


//--------------------- .nv.info._Z14compute_kernelPfS_ --------------------------
	.section	.nv.info._Z14compute_kernelPfS_,"",@"SHT_CUDA_INFO"
	.sectionflags	@""
	.align	4


	//----- nvinfo : EIATTR_CUDA_API_VERSION
	.align		4
        /*0000*/ 	.byte	0x04, 0x37
        /*0002*/ 	.short	(.L_68 - .L_67)
.L_67:
        /*0004*/ 	.word	0x00000082


	//----- nvinfo : EIATTR_KPARAM_INFO
	.align		4
.L_68:
        /*0008*/ 	.byte	0x04, 0x17
        /*000a*/ 	.short	(.L_70 - .L_69)
.L_69:
        /*000c*/ 	.word	0x00000000
        /*0010*/ 	.short	0x0001
        /*0012*/ 	.short	0x0008
        /*0014*/ 	.byte	0x00, 0xf5, 0x21, 0x00


	//----- nvinfo : EIATTR_KPARAM_INFO
	.align		4
.L_70:
        /*0018*/ 	.byte	0x04, 0x17
        /*001a*/ 	.short	(.L_72 - .L_71)
.L_71:
        /*001c*/ 	.word	0x00000000
        /*0020*/ 	.short	0x0000
        /*0022*/ 	.short	0x0000
        /*0024*/ 	.byte	0x00, 0xf5, 0x21, 0x00


	//----- nvinfo : EIATTR_SPARSE_MMA_MASK
	.align		4
.L_72:
        /*0028*/ 	.byte	0x03, 0x50
        /*002a*/ 	.short	0x0000


	//----- nvinfo : EIATTR_MAXREG_COUNT
	.align		4
        /*002c*/ 	.byte	0x03, 0x1b
        /*002e*/ 	.short	0x00ff


	//----- nvinfo : EIATTR_NUM_BARRIERS
	.align		4
        /*0030*/ 	.byte	0x02, 0x4c
        /*0032*/ 	.byte	0x01
	.zero		1


	//----- nvinfo : EIATTR_MERCURY_ISA_VERSION
	.align		4
        /*0034*/ 	.byte	0x03, 0x5f
        /*0036*/ 	.short	0x0101


	//----- nvinfo : EIATTR_VRC_CTA_INIT_COUNT
	.align		4
        /*0038*/ 	.byte	0x02, 0x4a
	.zero		1
	.zero		1


	//----- nvinfo : EIATTR_EXIT_INSTR_OFFSETS
	.align		4
        /*003c*/ 	.byte	0x04, 0x1c
        /*003e*/ 	.short	(.L_74 - .L_73)


	//   ....[0]....
.L_73:
        /*0040*/ 	.word	0x000016b0


	//----- nvinfo : EIATTR_CRS_STACK_SIZE
	.align		4
.L_74:
        /*0044*/ 	.byte	0x04, 0x1e
        /*0046*/ 	.short	(.L_76 - .L_75)
.L_75:
        /*0048*/ 	.word	0x00000000


	//----- nvinfo : EIATTR_CBANK_PARAM_SIZE
	.align		4
.L_76:
        /*004c*/ 	.byte	0x03, 0x19
        /*004e*/ 	.short	0x0010


	//----- nvinfo : EIATTR_PARAM_CBANK
	.align		4
        /*0050*/ 	.byte	0x04, 0x0a
        /*0052*/ 	.short	(.L_78 - .L_77)
	.align		4
.L_77:
        /*0054*/ 	.word	index@(.nv.constant0._Z14compute_kernelPfS_)
        /*0058*/ 	.short	0x0380
        /*005a*/ 	.short	0x0010


	//----- nvinfo : EIATTR_SW_WAR
	.align		4
.L_78:
        /*005c*/ 	.byte	0x04, 0x36
        /*005e*/ 	.short	(.L_80 - .L_79)
.L_79:
        /*0060*/ 	.word	0x00000008
.L_80:


//--------------------- .nv.callgraph             --------------------------
	.section	.nv.callgraph,"",@"SHT_CUDA_CALLGRAPH"
	.align	4
	.sectionentsize	8
	.align		4
        /*0000*/ 	.word	0x00000000
	.align		4
        /*0004*/ 	.word	0xffffffff
	.align		4
        /*0008*/ 	.word	0x00000000
	.align		4
        /*000c*/ 	.word	0xfffffffe
	.align		4
        /*0010*/ 	.word	0x00000000
	.align		4
        /*0014*/ 	.word	0xfffffffd
	.align		4
        /*0018*/ 	.word	0x00000000
	.align		4
        /*001c*/ 	.word	0xfffffffc


//--------------------- .nv.constant3             --------------------------
	.section	.nv.constant3,"a",@progbits
	.align	4
.nv.constant3:
	.type		input_c,@object
	.size		input_c,(.L_0 - input_c)
input_c:
	.zero		512
.L_0:


//--------------------- .text._Z24compute_compare_1_kernelPfS_S_ --------------------------
	.section	.text._Z24compute_compare_1_kernelPfS_S_,"ax",@progbits
	.align	128
        .global         _Z24compute_compare_1_kernelPfS_S_
        .type           _Z24compute_compare_1_kernelPfS_S_,@function
        .size           _Z24compute_compare_1_kernelPfS_S_,(.L_x_14 - _Z24compute_compare_1_kernelPfS_S_)
        .other          _Z24compute_compare_1_kernelPfS_S_,@"STO_CUDA_ENTRY STV_DEFAULT"
_Z24compute_compare_1_kernelPfS_S_:
.text._Z24compute_compare_1_kernelPfS_S_:
[----:B------:R-:W-:Y:S08]  /*0000*/  LDC R1, c[0x0][0x37c] ;  /* 0x0000df00ff017b82 */ /* 0x000ff00000000800 */
[----:B------:R-:W0:Y:S01]  /*0010*/  LDC.64 R2, c[0x0][0x390] ;  /* 0x0000e400ff027b82 */ /* 0x000e220000000a00 */
[----:B------:R-:W0:Y:S02]  /*0020*/  LDCU.64 UR6, c[0x0][0x358] ;  /* 0x00006b00ff0677ac */ /* 0x000e240008000a00 */
[----:B0-----:R-:W2:Y:S04]  /*0030*/  LDG.E R8, desc[UR6][R2.64+0x4] ;  /* 0x0000040602087981 */ /* 0x001ea8000c1e1900 */
[----:B------:R-:W3:Y:S04]  /*0040*/  LDG.E R9, desc[UR6][R2.64+0x8] ;  /* 0x0000080602097981 */ /* 0x000ee8000c1e1900 */
[----:B------:R-:W4:Y:S04]  /*0050*/  LDG.E R27, desc[UR6][R2.64+0xc] ;  /* 0x00000c06021b7981 */ /* 0x000f28000c1e1900 */
[----:B------:R-:W5:Y:S04]  /*0060*/  LDG.E R7, desc[UR6][R2.64+0x10] ;  /* 0x0000100602077981 */ /* 0x000f68000c1e1900 */
        /* <DEDUP_REMOVED lines=19> */
[----:B------:R-:W5:Y:S01]  /*01a0*/  LDG.E R10, desc[UR6][R2.64+0x60] ;  /* 0x00006006020a7981 */ /* 0x000f62000c1e1900 */
[----:B--2---:R-:W-:-:S04]  /*01b0*/  FADD R8, R8, +QNAN ;  /* 0x7fc0000008087421 */ /* 0x004fc80000000000 */
[----:B---3--:R-:W-:Y:S02]  /*01c0*/  FADD R8, R8, R9 ;  /* 0x0000000908087221 */ /* 0x008fe40000000000 */
[----:B------:R-:W2:Y:S02]  /*01d0*/  LDG.E R9, desc[UR6][R2.64+0x64] ;  /* 0x0000640602097981 */ /* 0x000ea4000c1e1900 */
[----:B----4-:R-:W-:Y:S02]  /*01e0*/  FADD R26, R8, R27 ;  /* 0x0000001b081a7221 */ /* 0x010fe40000000000 */
[----:B------:R-:W3:Y:S02]  /*01f0*/  LDG.E R8, desc[UR6][R2.64+0x68] ;  /* 0x0000680602087981 */ /* 0x000ee4000c1e1900 */
[----:B-----5:R-:W-:Y:S02]  /*0200*/  FADD R27, R26, R7 ;  /* 0x000000071a1b7221 */ /* 0x020fe40000000000 */
[----:B------:R-:W4:Y:S02]  /*0210*/  LDG.E R7, desc[UR6][R2.64+0x6c] ;  /* 0x00006c0602077981 */ /* 0x000f24000c1e1900 */
[----:B------:R-:W-:-:S02]  /*0220*/  FADD R27, R27, R6 ;  /* 0x000000061b1b7221 */ /* 0x000fc40000000000 */
[----:B------:R-:W5:Y:S02]  /*0230*/  LDG.E R6, desc[UR6][R2.64+0x70] ;  /* 0x0000700602067981 */ /* 0x000f64000c1e1900 */
[----:B------:R-:W-:Y:S02]  /*0240*/  FADD R26, R27, R0 ;  /* 0x000000001b1a7221 */ /* 0x000fe40000000000 */
[----:B------:R-:W5:Y:S02]  /*0250*/  LDG.E R0, desc[UR6][R2.64+0x74] ;  /* 0x0000740602007981 */ /* 0x000f64000c1e1900 */
[----:B------:R-:W-:Y:S02]  /*0260*/  FADD R26, R26, R5 ;  /* 0x000000051a1a7221 */ /* 0x000fe40000000000 */
[----:B------:R-:W5:Y:S02]  /*0270*/  LDG.E R5, desc[UR6][R2.64+0x78] ;  /* 0x0000780602057981 */ /* 0x000f64000c1e1900 */
        /* <DEDUP_REMOVED lines=34> */
[----:B--2---:R-:W-:Y:S02]  /*04a0*/  FADD R27, R26, R9 ;  /* 0x000000091a1b7221 */ /* 0x004fe40000000000 */
[----:B------:R-:W2:Y:S02]  /*04b0*/  LDG.E R9, desc[UR6][R2.64+0xc0] ;  /* 0x0000c00602097981 */ /* 0x000ea4000c1e1900 */
[----:B---3--:R-:W-:-:S02]  /*04c0*/  FADD R26, R27, R8 ;  /* 0x000000081b1a7221 */ /* 0x008fc40000000000 */
[----:B------:R-:W3:Y:S02]  /*04d0*/  LDG.E R8, desc[UR6][R2.64+0xc4] ;  /* 0x0000c40602087981 */ /* 0x000ee4000c1e1900 */
[----:B----4-:R-:W-:Y:S02]  /*04e0*/  FADD R27, R26, R7 ;  /* 0x000000071a1b7221 */ /* 0x010fe40000000000 */
[----:B------:R-:W4:Y:S02]  /*04f0*/  LDG.E R7, desc[UR6][R2.64+0xc8] ;  /* 0x0000c80602077981 */ /* 0x000f24000c1e1900 */
[----:B-----5:R-:W-:Y:S02]  /*0500*/  FADD R27, R27, R6 ;  /* 0x000000061b1b7221 */ /* 0x020fe40000000000 */
        /* <DEDUP_REMOVED lines=39> */
[----:B--2---:R-:W-:Y:S02]  /*0780*/  FADD R27, R26, R9 ;  /* 0x000000091a1b7221 */ /* 0x004fe40000000000 */
[----:B------:R-:W2:Y:S02]  /*0790*/  LDG.E R9, desc[UR6][R2.64+0x11c] ;  /* 0x00011c0602097981 */ /* 0x000ea4000c1e1900 */
[----:B---3--:R-:W-:Y:S02]  /*07a0*/  FADD R26, R27, R8 ;  /* 0x000000081b1a7221 */ /* 0x008fe40000000000 */
[----:B------:R-:W3:Y:S02]  /*07b0*/  LDG.E R8, desc[UR6][R2.64+0x120] ;  /* 0x0001200602087981 */ /* 0x000ee4000c1e1900 */
[----:B----4-:R-:W-:-:S02]  /*07c0*/  FADD R27, R26, R7 ;  /* 0x000000071a1b7221 */ /* 0x010fc40000000000 */
[----:B------:R-:W4:Y:S02]  /*07d0*/  LDG.E R7, desc[UR6][R2.64+0x124] ;  /* 0x0001240602077981 */ /* 0x000f24000c1e1900 */
[----:B-----5:R-:W-:Y:S02]  /*07e0*/  FADD R27, R27, R6 ;  /* 0x000000061b1b7221 */ /* 0x020fe40000000000 */
        /* <DEDUP_REMOVED lines=39> */
[----:B--2---:R-:W-:-:S02]  /*0a60*/  FADD R27, R26, R9 ;  /* 0x000000091a1b7221 */ /* 0x004fc40000000000 */
[----:B------:R-:W2:Y:S02]  /*0a70*/  LDG.E R9, desc[UR6][R2.64+0x178] ;  /* 0x0001780602097981 */ /* 0x000ea4000c1e1900 */
[----:B---3--:R-:W-:Y:S02]  /*0a80*/  FADD R26, R27, R8 ;  /* 0x000000081b1a7221 */ /* 0x008fe40000000000 */
[----:B------:R-:W3:Y:S02]  /*0a90*/  LDG.E R8, desc[UR6][R2.64+0x17c] ;  /* 0x00017c0602087981 */ /* 0x000ee4000c1e1900 */
[----:B----4-:R-:W-:Y:S02]  /*0aa0*/  FADD R27, R26, R7 ;  /* 0x000000071a1b7221 */ /* 0x010fe40000000000 */
[----:B------:R-:W4:Y:S02]  /*0ab0*/  LDG.E R7, desc[UR6][R2.64+0x180] ;  /* 0x0001800602077981 */ /* 0x000f24000c1e1900 */
[----:B-----5:R-:W-:-:S02]  /*0ac0*/  FADD R27, R27, R6 ;  /* 0x000000061b1b7221 */ /* 0x020fc40000000000 */
        /* <DEDUP_REMOVED lines=58> */
[----:B------:R-:W5:Y:S04]  /*0e70*/  LDG.E R23, desc[UR6][R2.64+0x1f8] ;  /* 0x0001f80602177981 */ /* 0x000f68000c1e1900 */
[----:B------:R5:W5:Y:S01]  /*0e80*/  LDG.E R24, desc[UR6][R2.64+0x1fc] ;  /* 0x0001fc0602187981 */ /* 0x000b62000c1e1900 */
[----:B------:R-:W-:-:S04]  /*0e90*/  FADD R25, R28, R25 ;  /* 0x000000191c197221 */ /* 0x000fc80000000000 */
        /* <DEDUP_REMOVED lines=11> */
[----:B------:R-:W-:Y:S01]  /*0f50*/  FADD R10, R11, R10 ;  /* 0x0000000a0b0a7221 */ /* 0x000fe20000000000 */
[----:B------:R-:W-:-:S03]  /*0f60*/  UMOV UR4, 0xffffffc0 ;  /* 0xffffffc000047882 */ /* 0x000fc60000000000 */
[----:B--2---:R-:W-:Y:S02]  /*0f70*/  FADD R9, R10, R9 ;  /* 0x000000090a097221 */ /* 0x004fe40000000000 */
[----:B------:R-:W0:Y:S02]  /*0f80*/  LDC.64 R10, c[0x0][0x380] ;  /* 0x0000e000ff0a7b82 */ /* 0x000e240000000a00 */
[----:B---3--:R-:W-:Y:S02]  /*0f90*/  FADD R8, R9, R8 ;  /* 0x0000000809087221 */ /* 0x008fe40000000000 */
[----:B------:R-:W0:Y:S02]  /*0fa0*/  S2R R9, SR_TID.X ;  /* 0x0000000000097919 */ /* 0x000e240000002100 */
[----:B----4-:R-:W-:-:S04]  /*0fb0*/  FADD R7, R8, R7 ;  /* 0x0000000708077221 */ /* 0x010fc80000000000 */
[----:B-----5:R-:W-:Y:S02]  /*0fc0*/  FADD R3, R7, R6 ;  /* 0x0000000607037221 */ /* 0x020fe40000000000 */
[----:B------:R-:W1:Y:S02]  /*0fd0*/  LDC.64 R6, c[0x0][0x388] ;  /* 0x0000e200ff067b82 */ /* 0x000e640000000a00 */
[----:B------:R-:W-:-:S06]  /*0fe0*/  FADD R0, R3, R0 ;  /* 0x0000000003007221 */ /* 0x000fcc0000000000 */
[----:B------:R-:W2:Y:S01]  /*0ff0*/  LDC.64 R2, c[0x0][0x390] ;  /* 0x0000e400ff027b82 */ /* 0x000ea20000000a00 */
[----:B------:R-:W-:-:S04]  /*1000*/  FADD R5, R0, R5 ;  /* 0x0000000500057221 */ /* 0x000fc80000000000 */
[----:B------:R-:W-:-:S04]  /*1010*/  FADD R26, R5, R26 ;  /* 0x0000001a051a7221 */ /* 0x000fc80000000000 */
[----:B------:R-:W-:-:S04]  /*1020*/  FADD R21, R26, R21 ;  /* 0x000000151a157221 */ /* 0x000fc80000000000 */
[----:B------:R-:W-:Y:S01]  /*1030*/  FADD R22, R21, R22 ;  /* 0x0000001615167221 */ /* 0x000fe20000000000 */
[----:B0-----:R-:W-:-:S04]  /*1040*/  IMAD.WIDE.U32 R10, R9, 0x4, R10 ;  /* 0x00000004090a7825 */ /* 0x001fc800078e000a */
[----:B------:R-:W-:Y:S01]  /*1050*/  FADD R23, R22, R23 ;  /* 0x0000001716177221 */ /* 0x000fe20000000000 */
[----:B-1----:R-:W-:-:S04]  /*1060*/  IMAD.WIDE.U32 R4, R9, 0x4, R6 ;  /* 0x0000000409047825 */ /* 0x002fc800078e0006 */
[----:B------:R-:W-:Y:S01]  /*1070*/  FADD R24, R23, R24 ;  /* 0x0000001817187221 */ /* 0x000fe20000000000 */
[----:B------:R-:W-:Y:S02]  /*1080*/  MOV R0, R10 ;  /* 0x0000000a00007202 */ /* 0x000fe40000000f00 */
[----:B------:R-:W-:Y:S01]  /*1090*/  MOV R7, R11 ;  /* 0x0000000b00077202 */ /* 0x000fe20000000f00 */
[C---:B--2---:R-:W-:Y:S01]  /*10a0*/  IMAD.WIDE.U32 R2, R9.reuse, 0x4, R2 ;  /* 0x0000000409027825 */ /* 0x044fe200078e0002 */
[----:B------:R-:W-:Y:S02]  /*10b0*/  MOV R8, R4 ;  /* 0x0000000400087202 */ /* 0x000fe40000000f00 */
[----:B------:R-:W-:Y:S02]  /*10c0*/  MOV R13, R5 ;  /* 0x00000005000d7202 */ /* 0x000fe40000000f00 */
[----:B------:R-:W-:-:S07]  /*10d0*/  IADD3 R6, PT, PT, R9, -0x40, RZ ;  /* 0xffffffc009067810 */ /* 0x000fce0007ffe0ff */
.L_x_0:
[----:B------:R-:W-:Y:S01]  /*10e0*/  BAR.SYNC.DEFER_BLOCKING 0x0 ;  /* 0x0000000000007b1d */ /* 0x000fe20000010000 */
[----:B------:R-:W-:Y:S02]  /*10f0*/  ISETP.NE.AND P0, PT, R9, RZ, PT ;  /* 0x000000ff0900720c */ /* 0x000fe40003f05270 */
[----:B0-----:R-:W-:-:S11]  /*1100*/  MOV R4, R8 ;  /* 0x0000000800047202 */ /* 0x001fd60000000f00 */
[----:B------:R-:W0:Y:S01]  /*1110*/  @P0 LDC.64 R10, c[0x0][0x388] ;  /* 0x0000e200ff0a0b82 */ /* 0x000e220000000a00 */
[----:B------:R-:W-:-:S05]  /*1120*/  @P0 IADD3 R5, PT, PT, R6, 0x3f, RZ ;  /* 0x0000003f06050810 */ /* 0x000fca0007ffe0ff */
[----:B0-----:R-:W-:Y:S01]  /*1130*/  @P0 IMAD.WIDE.U32 R10, R5, 0x4, R10 ;  /* 0x00000004050a0825 */ /* 0x001fe200078e000a */
[----:B------:R-:W-:-:S05]  /*1140*/  MOV R5, R13 ;  /* 0x0000000d00057202 */ /* 0x000fca0000000f00 */
[----:B------:R-:W2:Y:S04]  /*1150*/  @P0 LDG.E R15, desc[UR6][R4.64] ;  /* 0x00000006040f0981 */ /* 0x000ea8000c1e1900 */
[----:B------:R-:W2:Y:S01]  /*1160*/  @P0 LDG.E R10, desc[UR6][R10.64] ;  /* 0x000000060a0a0981 */ /* 0x000ea2000c1e1900 */
[----:B------:R-:W-:-:S13]  /*1170*/  ISETP.GE.U32.AND P1, PT, R9, 0x2, PT ;  /* 0x000000020900780c */ /* 0x000fda0003f26070 */
[----:B------:R-:W0:Y:S01]  /*1180*/  @P1 LDC.64 R12, c[0x0][0x388] ;  /* 0x0000e200ff0c1b82 */ /* 0x000e220000000a00 */
[----:B------:R-:W-:-:S05]  /*1190*/  @P1 IADD3 R17, PT, PT, R6, 0x3e, RZ ;  /* 0x0000003e06111810 */ /* 0x000fca0007ffe0ff */
[----:B0-----:R-:W-:-:S04]  /*11a0*/  @P1 IMAD.WIDE.U32 R12, R17, 0x4, R12 ;  /* 0x00000004110c1825 */ /* 0x001fc800078e000c */
[----:B--2---:R-:W-:-:S05]  /*11b0*/  @P0 FADD R15, R10, R15 ;  /* 0x0000000f0a0f0221 */ /* 0x004fca0000000000 */
[----:B------:R0:W-:Y:S01]  /*11c0*/  @P0 STG.E desc[UR6][R4.64], R15 ;  /* 0x0000000f04000986 */ /* 0x0001e2000c101906 */
[----:B------:R-:W-:Y:S06]  /*11d0*/  BAR.SYNC.DEFER_BLOCKING 0x0 ;  /* 0x0000000000007b1d */ /* 0x000fec0000010000 */
[----:B------:R-:W2:Y:S04]  /*11e0*/  @P1 LDG.E R12, desc[UR6][R12.64] ;  /* 0x000000060c0c1981 */ /* 0x000ea8000c1e1900 */
[----:B------:R-:W2:Y:S01]  /*11f0*/  @P1 LDG.E R17, desc[UR6][R4.64] ;  /* 0x0000000604111981 */ /* 0x000ea2000c1e1900 */
[----:B------:R-:W-:-:S13]  /*1200*/  ISETP.GE.U32.AND P0, PT, R9, 0x4, PT ;  /* 0x000000040900780c */ /* 0x000fda0003f06070 */
[----:B------:R-:W1:Y:S01]  /*1210*/  @P0 LDC.64 R10, c[0x0][0x388] ;  /* 0x0000e200ff0a0b82 */ /* 0x000e620000000a00 */
[----:B------:R-:W-:-:S05]  /*1220*/  @P0 IADD3 R19, PT, PT, R6, 0x3c, RZ ;  /* 0x0000003c06130810 */ /* 0x000fca0007ffe0ff */
[----:B-1----:R-:W-:-:S04]  /*1230*/  @P0 IMAD.WIDE.U32 R10, R19, 0x4, R10 ;  /* 0x00000004130a0825 */ /* 0x002fc800078e000a */
[----:B--2---:R-:W-:-:S05]  /*1240*/  @P1 FADD R17, R12, R17 ;  /* 0x000000110c111221 */ /* 0x004fca0000000000 */
[----:B------:R1:W-:Y:S01]  /*1250*/  @P1 STG.E desc[UR6][R4.64], R17 ;  /* 0x0000001104001986 */ /* 0x0003e2000c101906 */
[----:B------:R-:W-:Y:S06]  /*1260*/  BAR.SYNC.DEFER_BLOCKING 0x0 ;  /* 0x0000000000007b1d */ /* 0x000fec0000010000 */
[----:B------:R-:W2:Y:S04]  /*1270*/  @P0 LDG.E R10, desc[UR6][R10.64] ;  /* 0x000000060a0a0981 */ /* 0x000ea8000c1e1900 */
[----:B0-----:R-:W2:Y:S01]  /*1280*/  @P0 LDG.E R15, desc[UR6][R4.64] ;  /* 0x00000006040f0981 */ /* 0x001ea2000c1e1900 */
        /* <DEDUP_REMOVED lines=8> */
[----:B-1----:R-:W2:Y:S01]  /*1310*/  @P1 LDG.E R17, desc[UR6][R4.64] ;  /* 0x0000000604111981 */ /* 0x002ea2000c1e1900 */
        /* <DEDUP_REMOVED lines=19> */
[----:B------:R-:W1:Y:S02]  /*1450*/  @P0 LDC.64 R10, c[0x0][0x388] ;  /* 0x0000e200ff0a0b82 */ /* 0x000e640000000a00 */
        /* <DEDUP_REMOVED lines=8> */
[----:B------:R-:W-:-:S05]  /*14e0*/  @P1 IADD3 R19, PT, PT, R6, -0x40, RZ ;  /* 0xffffffc006131810 */ /* 0x000fca0007ffe0ff */
[----:B0-----:R-:W-:-:S04]  /*14f0*/  @P1 IMAD.WIDE.U32 R12, R19, 0x4, R12 ;  /* 0x00000004130c1825 */ /* 0x001fc800078e000c */
[----:B--2---:R-:W-:-:S05]  /*1500*/  @P0 FADD R15, R10, R15 ;  /* 0x0000000f0a0f0221 */ /* 0x004fca0000000000 */
[----:B------:R0:W-:Y:S01]  /*1510*/  @P0 STG.E desc[UR6][R4.64], R15 ;  /* 0x0000000f04000986 */ /* 0x0001e2000c101906 */
[----:B------:R-:W-:Y:S06]  /*1520*/  BAR.SYNC.DEFER_BLOCKING 0x0 ;  /* 0x0000000000007b1d */ /* 0x000fec0000010000 */
[----:B------:R-:W2:Y:S04]  /*1530*/  @P1 LDG.E R12, desc[UR6][R12.64] ;  /* 0x000000060c0c1981 */ /* 0x000ea8000c1e1900 */
[----:B-1----:R-:W2:Y:S02]  /*1540*/  @P1 LDG.E R17, desc[UR6][R4.64] ;  /* 0x0000000604111981 */ /* 0x002ea4000c1e1900 */
[----:B--2---:R-:W-:-:S05]  /*1550*/  @P1 FADD R17, R12, R17 ;  /* 0x000000110c111221 */ /* 0x004fca0000000000 */
[----:B------:R0:W-:Y:S01]  /*1560*/  @P1 STG.E desc[UR6][R4.64], R17 ;  /* 0x0000001104001986 */ /* 0x0001e2000c101906 */
[----:B------:R-:W-:Y:S06]  /*1570*/  BAR.SYNC.DEFER_BLOCKING 0x0 ;  /* 0x0000000000007b1d */ /* 0x000fec0000010000 */
[----:B------:R-:W2:Y:S04]  /*1580*/  LDG.E R11, desc[UR6][R2.64] ;  /* 0x00000006020b7981 */ /* 0x000ea8000c1e1900 */
[----:B------:R-:W2:Y:S01]  /*1590*/  LDG.E R19, desc[UR6][R4.64] ;  /* 0x0000000604137981 */ /* 0x000ea2000c1e1900 */
[----:B------:R-:W-:Y:S01]  /*15a0*/  MOV R10, R0 ;  /* 0x00000000000a7202 */ /* 0x000fe20000000f00 */
[----:B------:R-:W-:Y:S01]  /*15b0*/  UIADD3 UR4, UPT, UPT, UR4, 0x80, URZ ;  /* 0x0000008004047890 */ /* 0x000fe2000fffe0ff */
[----:B------:R-:W-:-:S02]  /*15c0*/  IADD3 R0, P0, PT, R0, 0x200, RZ ;  /* 0x0000020000007810 */ /* 0x000fc40007f1e0ff */
[----:B------:R-:W-:Y:S01]  /*15d0*/  IADD3 R8, P1, PT, R4, 0x200, RZ ;  /* 0x0000020004087810 */ /* 0x000fe20007f3e0ff */
[----:B------:R-:W-:Y:S01]  /*15e0*/  UISETP.NE.AND UP0, UPT, UR4, 0x3fc0, UPT ;  /* 0x00003fc00400788c */ /* 0x000fe2000bf05270 */
[----:B------:R-:W-:Y:S02]  /*15f0*/  IADD3 R6, PT, PT, R6, 0x80, RZ ;  /* 0x0000008006067810 */ /* 0x000fe40007ffe0ff */
[----:B------:R-:W-:Y:S01]  /*1600*/  IADD3.X R13, PT, PT, RZ, R5, RZ, P1, !PT ;  /* 0x00000005ff0d7210 */ /* 0x000fe20000ffe4ff */
[----:B--2---:R-:W-:Y:S01]  /*1610*/  FFMA R19, R24, R11, R19 ;  /* 0x0000000b18137223 */ /* 0x004fe20000000013 */
[-C--:B------:R-:W-:Y:S02]  /*1620*/  MOV R11, R7.reuse ;  /* 0x00000007000b7202 */ /* 0x080fe40000000f00 */
[----:B------:R-:W-:-:S03]  /*1630*/  IADD3.X R7, PT, PT, RZ, R7, RZ, P0, !PT ;  /* 0x00000007ff077210 */ /* 0x000fc600007fe4ff */
[----:B------:R0:W-:Y:S01]  /*1640*/  STG.E desc[UR6][R10.64], R19 ;  /* 0x000000130a007986 */ /* 0x0001e2000c101906 */
[----:B------:R-:W-:Y:S05]  /*1650*/  BRA.U UP0, `(.L_x_0) ;  /* 0xfffffff900a07547 */ /* 0x000fea000b83ffff */
[----:B------:R-:W-:Y:S05]  /*1660*/  EXIT ;  /* 0x000000000000794d */ /* 0x000fea0003800000 */
.L_x_1:
[----:B------:R-:W-:-:S00]  /*1670*/  BRA `(.L_x_1) ;  /* 0xfffffffc00fc7947 */ /* 0x000fc0000383ffff */
[----:B------:R-:W-:-:S00]  /*1680*/  NOP ;  /* 0x0000000000007918 */ /* 0x000fc00000000000 */
[----:B------:R-:W-:-:S00]  /*1690*/  NOP ;  /* 0x0000000000007918 */ /* 0x000fc00000000000 */
[----:B------:R-:W-:-:S00]  /*16a0*/  NOP ;  /* 0x0000000000007918 */ /* 0x000fc00000000000 */
[----:B------:R-:W-:-:S00]  /*16b0*/  NOP ;  /* 0x0000000000007918 */ /* 0x000fc00000000000 */
[----:B------:R-:W-:-:S00]  /*16c0*/  NOP ;  /* 0x0000000000007918 */ /* 0x000fc00000000000 */
[----:B------:R-:W-:-:S00]  /*16d0*/  NOP ;  /* 0x0000000000007918 */ /* 0x000fc00000000000 */
[----:B------:R-:W-:-:S00]  /*16e0*/  NOP ;  /* 0x0000000000007918 */ /* 0x000fc00000000000 */
[----:B------:R-:W-:-:S00]  /*16f0*/  NOP ;  /* 0x0000000000007918 */ /* 0x000fc00000000000 */
.L_x_14:


//--------------------- .text._Z24compute_compare_2_kernelPfS_ --------------------------
	.section	.text._Z24compute_compare_2_kernelPfS_,"ax",@progbits
	.align	128
        .global         _Z24compute_compare_2_kernelPfS_
        .type           _Z24compute_compare_2_kernelPfS_,@function
        .size           _Z24compute_compare_2_kernelPfS_,(.L_x_15 - _Z24compute_compare_2_kernelPfS_)
        .other          _Z24compute_compare_2_kernelPfS_,@"STO_CUDA_ENTRY STV_DEFAULT"
_Z24compute_compare_2_kernelPfS_:
.text._Z24compute_compare_2_kernelPfS_:
[----:B------:R-:W-:Y:S01]  /*0000*/  LDC R1, c[0x0][0x37c] ;  /* 0x0000df00ff017b82 */ /* 0x000fe20000000800 */
[----:B------:R-:W0:Y:S01]  /*0010*/  S2R R10, SR_TID.X ;  /* 0x00000000000a7919 */ /* 0x000e220000002100 */
[----:B------:R-:W-:Y:S01]  /*0020*/  BSSY.RECONVERGENT B0, `(.L_x_2) ;  /* 0x00000a7000007945 */ /* 0x000fe20003800200 */
[----:B0-----:R-:W-:-:S13]  /*0030*/  ISETP.NE.AND P0, PT, R10, RZ, PT ;  /* 0x000000ff0a00720c */ /* 0x001fda0003f05270 */
[----:B------:R-:W-:Y:S05]  /*0040*/  @P0 BRA `(.L_x_3) ;  /* 0x0000000800900947 */ /* 0x000fea0003800000 */
[----:B------:R-:W0:Y:S01]  /*0050*/  LDCU.128 UR4, c[0x3][URZ] ;  /* 0x00c00000ff0477ac */ /* 0x000e220008000c00 */
[----:B------:R-:W1:Y:S01]  /*0060*/  LDCU.128 UR8, c[0x3][0x10] ;  /* 0x00c00200ff0877ac */ /* 0x000e620008000c00 */
[----:B------:R-:W2:Y:S01]  /*0070*/  LDCU.128 UR12, c[0x3][0x1e0] ;  /* 0x00c03c00ff0c77ac */ /* 0x000ea20008000c00 */
[----:B0-----:R-:W-:-:S04]  /*0080*/  FADD R0, RZ, UR4 ;  /* 0x00000004ff007e21 */ /* 0x001fc80008000000 */
[----:B------:R-:W-:-:S04]  /*0090*/  FADD R0, R0, UR5 ;  /* 0x0000000500007e21 */ /* 0x000fc80008000000 */
[----:B------:R-:W-:-:S04]  /*00a0*/  FADD R0, R0, UR6 ;  /* 0x0000000600007e21 */ /* 0x000fc80008000000 */
[----:B------:R-:W-:Y:S01]  /*00b0*/  FADD R0, R0, UR7 ;  /* 0x0000000700007e21 */ /* 0x000fe20008000000 */
[----:B------:R-:W0:Y:S03]  /*00c0*/  LDCU.128 UR4, c[0x3][0x20] ;  /* 0x00c00400ff0477ac */ /* 0x000e260008000c00 */
[----:B-1----:R-:W-:-:S04]  /*00d0*/  FADD R0, R0, UR8 ;  /* 0x0000000800007e21 */ /* 0x002fc80008000000 */
[----:B------:R-:W-:-:S04]  /*00e0*/  FADD R0, R0, UR9 ;  /* 0x0000000900007e21 */ /* 0x000fc80008000000 */
[----:B------:R-:W-:-:S04]  /*00f0*/  FADD R0, R0, UR10 ;  /* 0x0000000a00007e21 */ /* 0x000fc80008000000 */
[----:B------:R-:W-:Y:S01]  /*0100*/  FADD R0, R0, UR11 ;  /* 0x0000000b00007e21 */ /* 0x000fe20008000000 */
[----:B------:R-:W1:Y:S03]  /*0110*/  LDCU.128 UR8, c[0x3][0x30] ;  /* 0x00c00600ff0877ac */ /* 0x000e660008000c00 */
[----:B0-----:R-:W-:-:S04]  /*0120*/  FADD R0, R0, UR4 ;  /* 0x0000000400007e21 */ /* 0x001fc80008000000 */
        /* <DEDUP_REMOVED lines=129> */
[----:B0-----:R-:W-:Y:S01]  /*0940*/  FADD R0, R0, UR4 ;  /* 0x0000000400007e21 */ /* 0x001fe20008000000 */
[----:B------:R-:W-:-:S03]  /*0950*/  UMOV UR4, 0x400 ;  /* 0x0000040000047882 */ /* 0x000fc60000000000 */
[----:B------:R-:W-:Y:S01]  /*0960*/  FADD R0, R0, UR5 ;  /* 0x0000000500007e21 */ /* 0x000fe20008000000 */
[----:B------:R-:W0:Y:S03]  /*0970*/  S2UR UR5, SR_CgaCtaId ;  /* 0x00000000000579c3 */ /* 0x000e260000008800 */
[----:B------:R-:W-:-:S04]  /*0980*/  FADD R0, R0, UR6 ;  /* 0x0000000600007e21 */ /* 0x000fc80008000000 */
[----:B------:R-:W-:-:S04]  /*0990*/  FADD R0, R0, UR7 ;  /* 0x0000000700007e21 */ /* 0x000fc80008000000 */
[----:B-1----:R-:W-:-:S04]  /*09a0*/  FADD R0, R0, UR8 ;  /* 0x0000000800007e21 */ /* 0x002fc80008000000 */
[----:B------:R-:W-:-:S04]  /*09b0*/  FADD R0, R0, UR9 ;  /* 0x0000000900007e21 */ /* 0x000fc80008000000 */
[----:B------:R-:W-:-:S04]  /*09c0*/  FADD R0, R0, UR10 ;  /* 0x0000000a00007e21 */ /* 0x000fc80008000000 */
[----:B------:R-:W-:Y:S01]  /*09d0*/  FADD R0, R0, UR11 ;  /* 0x0000000b00007e21 */ /* 0x000fe20008000000 */
[----:B------:R-:W1:Y:S03]  /*09e0*/  LDCU.128 UR8, c[0x3][0x1f0] ;  /* 0x00c03e00ff0877ac */ /* 0x000e660008000c00 */
[----:B--2---:R-:W-:Y:S01]  /*09f0*/  FADD R0, R0, UR12 ;  /* 0x0000000c00007e21 */ /* 0x004fe20008000000 */
[----:B0-----:R-:W-:-:S03]  /*0a00*/  ULEA UR4, UR5, UR4, 0x18 ;  /* 0x0000000405047291 */ /* 0x001fc6000f8ec0ff */
[----:B------:R-:W-:-:S04]  /*0a10*/  FADD R0, R0, UR13 ;  /* 0x0000000d00007e21 */ /* 0x000fc80008000000 */
[----:B------:R-:W-:-:S04]  /*0a20*/  FADD R0, R0, UR14 ;  /* 0x0000000e00007e21 */ /* 0x000fc80008000000 */
[----:B------:R-:W-:-:S04]  /*0a30*/  FADD R0, R0, UR15 ;  /* 0x0000000f00007e21 */ /* 0x000fc80008000000 */
[----:B-1----:R-:W-:-:S04]  /*0a40*/  FADD R0, R0, UR8 ;  /* 0x0000000800007e21 */ /* 0x002fc80008000000 */
[----:B------:R-:W-:-:S04]  /*0a50*/  FADD R0, R0, UR9 ;  /* 0x0000000900007e21 */ /* 0x000fc80008000000 */
[----:B------:R-:W-:-:S04]  /*0a60*/  FADD R0, R0, UR10 ;  /* 0x0000000a00007e21 */ /* 0x000fc80008000000 */
[----:B------:R-:W-:-:S05]  /*0a70*/  FADD R0, R0, UR11 ;  /* 0x0000000b00007e21 */ /* 0x000fca0008000000 */
[----:B------:R0:W-:Y:S02]  /*0a80*/  STS [UR4+0x200], R0 ;  /* 0x00020000ff007988 */ /* 0x0001e40008000804 */
.L_x_3:
[----:B------:R-:W-:Y:S05]  /*0a90*/  BSYNC.RECONVERGENT B0 ;  /* 0x0000000000007941 */ /* 0x000fea0003800200 */
.L_x_2:
[----:B------:R-:W1:Y:S01]  /*0aa0*/  S2UR UR5, SR_CgaCtaId ;  /* 0x00000000000579c3 */ /* 0x000e620000008800 */
[----:B------:R-:W0:Y:S01]  /*0ab0*/  LDCU.128 UR12, c[0x0][0x380] ;  /* 0x00007000ff0c77ac */ /* 0x000e220008000c00 */
[C---:B------:R-:W-:Y:S01]  /*0ac0*/  IMAD.WIDE.U32 R6, R10.reuse, 0x4, RZ ;  /* 0x000000040a067825 */ /* 0x040fe200078e00ff */
[----:B------:R-:W-:Y:S01]  /*0ad0*/  ISETP.NE.AND P0, PT, R10, RZ, PT ;  /* 0x000000ff0a00720c */ /* 0x000fe20003f05270 */
[----:B------:R-:W-:Y:S01]  /*0ae0*/  UMOV UR4, 0x400 ;  /* 0x0000040000047882 */ /* 0x000fe20000000000 */
[----:B------:R-:W2:Y:S01]  /*0af0*/  LDCU.64 UR8, c[0x0][0x358] ;  /* 0x00006b00ff0877ac */ /* 0x000ea20008000a00 */
[----:B------:R-:W-:-:S04]  /*0b00*/  IADD3 R2, P1, PT, R6, 0x200, RZ ;  /* 0x0000020006027810 */ /* 0x000fc80007f3e0ff */
[----:B------:R-:W-:Y:S02]  /*0b10*/  IADD3.X R3, PT, PT, RZ, R7, RZ, P1, !PT ;  /* 0x00000007ff037210 */ /* 0x000fe40000ffe4ff */
[C---:B0-----:R-:W-:Y:S02]  /*0b20*/  IADD3 R0, P1, PT, R2.reuse, UR12, RZ ;  /* 0x0000000c02007c10 */ /* 0x041fe4000ff3e0ff */
[----:B------:R-:W-:Y:S02]  /*0b30*/  IADD3 R2, P2, PT, R2, UR14, RZ ;  /* 0x0000000e02027c10 */ /* 0x000fe4000ff5e0ff */
[C---:B------:R-:W-:Y:S01]  /*0b40*/  IADD3.X R5, PT, PT, R3.reuse, UR13, RZ, P1, !PT ;  /* 0x0000000d03057c10 */ /* 0x040fe20008ffe4ff */
[----:B-1----:R-:W-:Y:S01]  /*0b50*/  ULEA UR4, UR5, UR4, 0x18 ;  /* 0x0000000405047291 */ /* 0x002fe2000f8ec0ff */
[----:B------:R-:W-:-:S05]  /*0b60*/  IADD3.X R3, PT, PT, R3, UR15, RZ, P2, !PT ;  /* 0x0000000f03037c10 */ /* 0x000fca00097fe4ff */
[----:B------:R-:W-:Y:S01]  /*0b70*/  LEA R4, R10, UR4, 0x2 ;  /* 0x000000040a047c11 */ /* 0x000fe2000f8e10ff */
[----:B--2---:R-:W-:-:S06]  /*0b80*/  UMOV UR4, URZ ;  /* 0x000000ff00047c82 */ /* 0x004fcc0008000000 */
.L_x_4:
[----:B0-----:R-:W2:Y:S01]  /*0b90*/  LDG.E R7, desc[UR8][R2.64+-0x200] ;  /* 0xfffe000802077981 */ /* 0x001ea2000c1e1900 */
[C---:B------:R-:W-:Y:S01]  /*0ba0*/  ISETP.GE.U32.AND P2, PT, R10.reuse, 0x2, PT ;  /* 0x000000020a00780c */ /* 0x040fe20003f46070 */
[----:B------:R-:W0:Y:S01]  /*0bb0*/  S2UR UR6, SR_CgaCtaId ;  /* 0x00000000000679c3 */ /* 0x000e220000008800 */
[C---:B------:R-:W-:Y:S01]  /*0bc0*/  ISETP.GE.U32.AND P1, PT, R10.reuse, 0x4, PT ;  /* 0x000000040a00780c */ /* 0x040fe20003f26070 */
[----:B------:R-:W-:Y:S01]  /*0bd0*/  UMOV UR5, 0x400 ;  /* 0x0000040000057882 */ /* 0x000fe20000000000 */
[C---:B------:R-:W-:Y:S02]  /*0be0*/  ISETP.GE.U32.AND P3, PT, R10.reuse, 0x10, PT ;  /* 0x000000100a00780c */ /* 0x040fe40003f66070 */
[C---:B------:R-:W-:Y:S02]  /*0bf0*/  ISETP.GE.U32.AND P4, PT, R10.reuse, 0x20, PT ;  /* 0x000000200a00780c */ /* 0x040fe40003f86070 */
[C---:B------:R-:W-:Y:S02]  /*0c00*/  ISETP.GE.U32.AND P5, PT, R10.reuse, 0x40, PT ;  /* 0x000000400a00780c */ /* 0x040fe40003fa6070 */
[----:B------:R-:W-:-:S02]  /*0c10*/  ISETP.GE.U32.AND P6, PT, R10, 0x80, PT ;  /* 0x000000800a00780c */ /* 0x000fc40003fc6070 */
[----:B------:R-:W-:Y:S01]  /*0c20*/  P2R R12, PR, RZ, 0x2 ;  /* 0x00000002ff0c7803 */ /* 0x000fe20000000000 */
[----:B0-----:R-:W-:Y:S01]  /*0c30*/  ULEA UR5, UR6, UR5, 0x18 ;  /* 0x0000000506057291 */ /* 0x001fe2000f8ec0ff */
[----:B--2---:R-:W-:Y:S01]  /*0c40*/  STS [R4], R7 ;  /* 0x0000000704007388 */ /* 0x004fe20000000800 */
[----:B------:R-:W-:Y:S06]  /*0c50*/  BAR.SYNC.DEFER_BLOCKING 0x0 ;  /* 0x0000000000007b1d */ /* 0x000fec0000010000 */
[----:B------:R-:W-:Y:S04]  /*0c60*/  @P0 LDS R8, [R4+-0x4] ;  /* 0xfffffc0004080984 */ /* 0x000fe80000000800 */
[----:B------:R-:W0:Y:S02]  /*0c70*/  @P0 LDS R9, [R4] ;  /* 0x0000000004090984 */ /* 0x000e240000000800 */
[----:B0-----:R-:W-:-:S05]  /*0c80*/  @P0 FADD R9, R8, R9 ;  /* 0x0000000908090221 */ /* 0x001fca0000000000 */
[----:B------:R-:W-:Y:S01]  /*0c90*/  @P0 STS [R4], R9 ;  /* 0x0000000904000388 */ /* 0x000fe20000000800 */
[----:B------:R-:W-:Y:S06]  /*0ca0*/  BAR.SYNC.DEFER_BLOCKING 0x0 ;  /* 0x0000000000007b1d */ /* 0x000fec0000010000 */
[----:B------:R-:W-:Y:S04]  /*0cb0*/  @P2 LDS R8, [R4+-0x8] ;  /* 0xfffff80004082984 */ /* 0x000fe80000000800 */
[----:B------:R-:W0:Y:S02]  /*0cc0*/  @P2 LDS R11, [R4] ;  /* 0x00000000040b2984 */ /* 0x000e240000000800 */
[----:B0-----:R-:W-:-:S05]  /*0cd0*/  @P2 FADD R11, R8, R11 ;  /* 0x0000000b080b2221 */ /* 0x001fca0000000000 */
[----:B------:R-:W-:Y:S01]  /*0ce0*/  @P2 STS [R4], R11 ;  /* 0x0000000b04002388 */ /* 0x000fe20000000800 */
[----:B------:R-:W-:Y:S01]  /*0cf0*/  BAR.SYNC.DEFER_BLOCKING 0x0 ;  /* 0x0000000000007b1d */ /* 0x000fe20000010000 */
[----:B------:R-:W-:-:S05]  /*0d00*/  ISETP.GE.U32.AND P2, PT, R10, 0x8, PT ;  /* 0x000000080a00780c */ /* 0x000fca0003f46070 */
        /* <DEDUP_REMOVED lines=18> */
[----:B------:R0:W-:Y:S01]  /*0e30*/  @P4 STS [R4], R7 ;  /* 0x0000000704004388 */ /* 0x0001e20000000800 */
[----:B------:R-:W-:Y:S08]  /*0e40*/  BAR.SYNC.DEFER_BLOCKING 0x0 ;  /* 0x0000000000007b1d */ /* 0x000ff00000010000 */
[----:B0-----:R-:W0:Y:S01]  /*0e50*/  LDC R7, c[0x3][R6] ;  /* 0x00c0000006077b82 */ /* 0x001e220000000800 */
[----:B------:R-:W-:Y:S04]  /*0e60*/  @P5 LDS R8, [R4+-0x100] ;  /* 0xffff000004085984 */ /* 0x000fe80000000800 */
[----:B------:R-:W1:Y:S02]  /*0e70*/  @P5 LDS R9, [R4] ;  /* 0x0000000004095984 */ /* 0x000e640000000800 */
[----:B-1----:R-:W-:-:S05]  /*0e80*/  @P5 FADD R9, R8, R9 ;  /* 0x0000000908095221 */ /* 0x002fca0000000000 */
[----:B------:R-:W-:Y:S01]  /*0e90*/  @P5 STS [R4], R9 ;  /* 0x0000000904005388 */ /* 0x000fe20000000800 */
[----:B------:R-:W-:Y:S06]  /*0ea0*/  BAR.SYNC.DEFER_BLOCKING 0x0 ;  /* 0x0000000000007b1d */ /* 0x000fec0000010000 */
[----:B------:R-:W-:Y:S04]  /*0eb0*/  @P6 LDS R8, [R4+-0x200] ;  /* 0xfffe000004086984 */ /* 0x000fe80000000800 */
[----:B------:R-:W1:Y:S02]  /*0ec0*/  @P6 LDS R11, [R4] ;  /* 0x00000000040b6984 */ /* 0x000e640000000800 */
[----:B-1----:R-:W-:-:S05]  /*0ed0*/  @P6 FADD R11, R8, R11 ;  /* 0x0000000b080b6221 */ /* 0x002fca0000000000 */
[----:B------:R-:W-:Y:S01]  /*0ee0*/  @P6 STS [R4], R11 ;  /* 0x0000000b04006388 */ /* 0x000fe20000000800 */
[----:B------:R-:W-:Y:S06]  /*0ef0*/  BAR.SYNC.DEFER_BLOCKING 0x0 ;  /* 0x0000000000007b1d */ /* 0x000fec0000010000 */
[----:B------:R-:W-:Y:S04]  /*0f00*/  LDS R8, [UR5+0x200] ;  /* 0x00020005ff087984 */ /* 0x000fe80008000800 */
[----:B------:R-:W0:Y:S02]  /*0f10*/  LDS R9, [R4] ;  /* 0x0000000004097984 */ /* 0x000e240000000800 */
[----:B0-----:R-:W-:Y:S01]  /*0f20*/  FFMA R13, R8, R7, R9 ;  /* 0x00000007080d7223 */ /* 0x001fe20000000009 */
[----:B------:R-:W-:-:S02]  /*0f30*/  MOV R8, R0 ;  /* 0x0000000000087202 */ /* 0x000fc40000000f00 */
[----:B------:R-:W-:-:S05]  /*0f40*/  MOV R9, R5 ;  /* 0x0000000500097202 */ /* 0x000fca0000000f00 */
[----:B------:R-:W-:Y:S04]  /*0f50*/  STG.E desc[UR8][R8.64+-0x200], R13 ;  /* 0xfffe000d08007986 */ /* 0x000fe8000c101908 */
[----:B------:R-:W2:Y:S01]  /*0f60*/  LDG.E R5, desc[UR8][R2.64] ;  /* 0x0000000802057981 */ /* 0x000ea2000c1e1900 */
[C---:B------:R-:W-:Y:S01]  /*0f70*/  ISETP.NE.AND P0, PT, R10.reuse, RZ, PT ;  /* 0x000000ff0a00720c */ /* 0x040fe20003f05270 */
[----:B------:R-:W-:Y:S01]  /*0f80*/  UIADD3 UR4, UPT, UPT, UR4, 0x2, URZ ;  /* 0x0000000204047890 */ /* 0x000fe2000fffe0ff */
[----:B------:R-:W-:-:S03]  /*0f90*/  ISETP.GE.U32.AND P1, PT, R10, 0x2, PT ;  /* 0x000000020a00780c */ /* 0x000fc60003f26070 */
[----:B------:R-:W-:Y:S01]  /*0fa0*/  UISETP.NE.AND UP0, UPT, UR4, 0x80, UPT ;  /* 0x000000800400788c */ /* 0x000fe2000bf05270 */
        /* <DEDUP_REMOVED lines=12> */
[----:B------:R-:W-:-:S13]  /*1070*/  ISETP.NE.AND P1, PT, R12, RZ, PT ;  /* 0x000000ff0c00720c */ /* 0x000fda0003f25270 */
        /* <DEDUP_REMOVED lines=10> */
[----:B------:R-:W-:-:S04]  /*1120*/  IADD3 R2, P2, PT, R2, 0x400, RZ ;  /* 0x0000040002027810 */ /* 0x000fc80007f5e0ff */
[----:B------:R-:W-:Y:S01]  /*1130*/  IADD3.X R3, PT, PT, RZ, R3, RZ, P2, !PT ;  /* 0x00000003ff037210 */ /* 0x000fe200017fe4ff */
        /* <DEDUP_REMOVED lines=20> */
[----:B------:R-:W-:Y:S04]  /*1280*/  LDS R0, [UR5+0x200] ;  /* 0x00020005ff007984 */ /* 0x000fe80008000800 */
[----:B------:R-:W0:Y:S02]  /*1290*/  LDS R12, [R4] ;  /* 0x00000000040c7984 */ /* 0x000e240000000800 */
[----:B0-----:R-:W-:Y:S01]  /*12a0*/  FFMA R7, R7, R0, R12 ;  /* 0x0000000007077223 */ /* 0x001fe2000000000c */
[----:B------:R-:W-:-:S04]  /*12b0*/  IADD3 R0, P1, PT, R8, 0x400, RZ ;  /* 0x0000040008007810 */ /* 0x000fc80007f3e0ff */
[----:B------:R0:W-:Y:S01]  /*12c0*/  STG.E desc[UR8][R8.64], R7 ;  /* 0x0000000708007986 */ /* 0x0001e2000c101908 */
[----:B------:R-:W-:Y:S01]  /*12d0*/  IADD3.X R5, PT, PT, RZ, R9, RZ, P1, !PT ;  /* 0x00000009ff057210 */ /* 0x000fe20000ffe4ff */
[----:B------:R-:W-:Y:S07]  /*12e0*/  BRA.U UP0, `(.L_x_4) ;  /* 0xfffffff900287547 */ /* 0x000fee000b83ffff */
[----:B------:R-:W-:Y:S05]  /*12f0*/  EXIT ;  /* 0x000000000000794d */ /* 0x000fea0003800000 */
.L_x_5:
        /* <DEDUP_REMOVED lines=16> */
.L_x_15:


//--------------------- .text._Z24compute_compare_3_kernelPfS_ --------------------------
	.section	.text._Z24compute_compare_3_kernelPfS_,"ax",@progbits
	.align	128
        .global         _Z24compute_compare_3_kernelPfS_
        .type           _Z24compute_compare_3_kernelPfS_,@function
        .size           _Z24compute_compare_3_kernelPfS_,(.L_x_16 - _Z24compute_compare_3_kernelPfS_)
        .other          _Z24compute_compare_3_kernelPfS_,@"STO_CUDA_ENTRY STV_DEFAULT"
_Z24compute_compare_3_kernelPfS_:
.text._Z24compute_compare_3_kernelPfS_:
        /* <DEDUP_REMOVED lines=169> */
.L_x_7:
[----:B------:R-:W-:Y:S05]  /*0a90*/  BSYNC.RECONVERGENT B0 ;  /* 0x0000000000007941 */ /* 0x000fea0003800200 */
.L_x_6:
[----:B------:R-:W1:Y:S01]  /*0aa0*/  S2UR UR5, SR_CgaCtaId ;  /* 0x00000000000579c3 */ /* 0x000e620000008800 */
[----:B------:R-:W0:Y:S01]  /*0ab0*/  LDCU.128 UR12, c[0x0][0x380] ;  /* 0x00007000ff0c77ac */ /* 0x000e220008000c00 */
[----:B------:R-:W-:Y:S01]  /*0ac0*/  IMAD.WIDE.U32 R6, R10, 0x4, RZ ;  /* 0x000000040a067825 */ /* 0x000fe200078e00ff */
        /* <DEDUP_REMOVED lines=11> */
.L_x_8:
[----:B0-----:R-:W2:Y:S01]  /*0b80*/  LDG.E R7, desc[UR8][R2.64+-0x200] ;  /* 0xfffe000802077981 */ /* 0x001ea2000c1e1900 */
[----:B------:R-:W-:Y:S01]  /*0b90*/  ISETP.GE.U32.AND P0, PT, R10, 0x40, PT ;  /* 0x000000400a00780c */ /* 0x000fe20003f06070 */
[----:B------:R-:W0:Y:S01]  /*0ba0*/  S2UR UR6, SR_CgaCtaId ;  /* 0x00000000000679c3 */ /* 0x000e220000008800 */
[----:B------:R-:W-:Y:S02]  /*0bb0*/  UMOV UR5, 0x400 ;  /* 0x0000040000057882 */ /* 0x000fe40000000000 */
[----:B0-----:R-:W-:Y:S01]  /*0bc0*/  ULEA UR5, UR6, UR5, 0x18 ;  /* 0x0000000506057291 */ /* 0x001fe2000f8ec0ff */
[----:B--2---:R-:W-:Y:S04]  /*0bd0*/  STS [R4+0x100], R7 ;  /* 0x0001000704007388 */ /* 0x004fe80000000800 */
[----:B------:R-:W-:Y:S06]  /*0be0*/  BAR.SYNC.DEFER_BLOCKING 0x0 ;  /* 0x0000000000007b1d */ /* 0x000fec0000010000 */
[----:B------:R-:W-:Y:S04]  /*0bf0*/  LDS R8, [R4+0xfc] ;  /* 0x0000fc0004087984 */ /* 0x000fe80000000800 */
[----:B------:R-:W0:Y:S02]  /*0c00*/  LDS R9, [R4+0x100] ;  /* 0x0001000004097984 */ /* 0x000e240000000800 */
[----:B0-----:R-:W-:-:S05]  /*0c10*/  FADD R9, R8, R9 ;  /* 0x0000000908097221 */ /* 0x001fca0000000000 */
[----:B------:R-:W-:Y:S01]  /*0c20*/  STS [R4+0x100], R9 ;  /* 0x0001000904007388 */ /* 0x000fe20000000800 */
        /* <DEDUP_REMOVED lines=24> */
[----:B------:R0:W-:Y:S01]  /*0db0*/  STS [R4+0x100], R7 ;  /* 0x0001000704007388 */ /* 0x0001e20000000800 */
[----:B------:R-:W-:Y:S08]  /*0dc0*/  BAR.SYNC.DEFER_BLOCKING 0x0 ;  /* 0x0000000000007b1d */ /* 0x000ff00000010000 */
[----:B0-----:R-:W0:Y:S01]  /*0dd0*/  LDC R7, c[0x3][R6] ;  /* 0x00c0000006077b82 */ /* 0x001e220000000800 */
[----:B------:R-:W-:Y:S04]  /*0de0*/  LDS R8, [R4] ;  /* 0x0000000004087984 */ /* 0x000fe80000000800 */
[----:B------:R-:W1:Y:S02]  /*0df0*/  LDS R9, [R4+0x100] ;  /* 0x0001000004097984 */ /* 0x000e640000000800 */
[----:B-1----:R-:W-:-:S05]  /*0e00*/  FADD R9, R8, R9 ;  /* 0x0000000908097221 */ /* 0x002fca0000000000 */
[----:B------:R-:W-:Y:S01]  /*0e10*/  STS [R4+0x100], R9 ;  /* 0x0001000904007388 */ /* 0x000fe20000000800 */
[----:B------:R-:W-:Y:S06]  /*0e20*/  BAR.SYNC.DEFER_BLOCKING 0x0 ;  /* 0x0000000000007b1d */ /* 0x000fec0000010000 */
[----:B------:R-:W-:Y:S04]  /*0e30*/  @P0 LDS R8, [R4+-0x100] ;  /* 0xffff000004080984 */ /* 0x000fe80000000800 */
[----:B------:R-:W1:Y:S02]  /*0e40*/  @P0 LDS R11, [R4+0x100] ;  /* 0x00010000040b0984 */ /* 0x000e640000000800 */
[----:B-1----:R-:W-:-:S05]  /*0e50*/  @P0 FADD R11, R8, R11 ;  /* 0x0000000b080b0221 */ /* 0x002fca0000000000 */
[----:B------:R-:W-:Y:S01]  /*0e60*/  @P0 STS [R4+0x100], R11 ;  /* 0x0001000b04000388 */ /* 0x000fe20000000800 */
[----:B------:R-:W-:Y:S06]  /*0e70*/  BAR.SYNC.DEFER_BLOCKING 0x0 ;  /* 0x0000000000007b1d */ /* 0x000fec0000010000 */
[----:B------:R-:W-:Y:S04]  /*0e80*/  LDS R8, [UR5+0x300] ;  /* 0x00030005ff087984 */ /* 0x000fe80008000800 */
[----:B------:R-:W0:Y:S02]  /*0e90*/  LDS R9, [R4+0x100] ;  /* 0x0001000004097984 */ /* 0x000e240000000800 */
[----:B0-----:R-:W-:Y:S01]  /*0ea0*/  FFMA R13, R8, R7, R9 ;  /* 0x00000007080d7223 */ /* 0x001fe20000000009 */
[----:B------:R-:W-:-:S02]  /*0eb0*/  MOV R8, R0 ;  /* 0x0000000000087202 */ /* 0x000fc40000000f00 */
[----:B------:R-:W-:-:S05]  /*0ec0*/  MOV R9, R5 ;  /* 0x0000000500097202 */ /* 0x000fca0000000f00 */
[----:B------:R-:W-:Y:S04]  /*0ed0*/  STG.E desc[UR8][R8.64+-0x200], R13 ;  /* 0xfffe000d08007986 */ /* 0x000fe8000c101908 */
[----:B------:R0:W2:Y:S01]  /*0ee0*/  LDG.E R5, desc[UR8][R2.64] ;  /* 0x0000000802057981 */ /* 0x0000a2000c1e1900 */
[----:B------:R-:W-:-:S04]  /*0ef0*/  UIADD3 UR4, UPT, UPT, UR4, 0x2, URZ ;  /* 0x0000000204047890 */ /* 0x000fc8000fffe0ff */
[----:B------:R-:W-:Y:S01]  /*0f00*/  UISETP.NE.AND UP0, UPT, UR4, 0x80, UPT ;  /* 0x000000800400788c */ /* 0x000fe2000bf05270 */
[----:B0-----:R-:W-:-:S04]  /*0f10*/  IADD3 R2, P1, PT, R2, 0x400, RZ ;  /* 0x0000040002027810 */ /* 0x001fc80007f3e0ff */
[----:B------:R-:W-:Y:S01]  /*0f20*/  IADD3.X R3, PT, PT, RZ, R3, RZ, P1, !PT ;  /* 0x00000003ff037210 */ /* 0x000fe20000ffe4ff */
[----:B--2---:R-:W-:Y:S01]  /*0f30*/  STS [R4+0x100], R5 ;  /* 0x0001000504007388 */ /* 0x004fe20000000800 */
        /* <DEDUP_REMOVED lines=31> */
[----:B------:R-:W-:Y:S04]  /*1130*/  LDS R0, [R4] ;  /* 0x0000000004007984 */ /* 0x000fe80000000800 */
[----:B------:R-:W0:Y:S02]  /*1140*/  LDS R11, [R4+0x100] ;  /* 0x00010000040b7984 */ /* 0x000e240000000800 */
[----:B0-----:R-:W-:-:S05]  /*1150*/  FADD R11, R0, R11 ;  /* 0x0000000b000b7221 */ /* 0x001fca0000000000 */
[----:B------:R-:W-:Y:S01]  /*1160*/  STS [R4+0x100], R11 ;  /* 0x0001000b04007388 */ /* 0x000fe20000000800 */
[----:B------:R-:W-:Y:S06]  /*1170*/  BAR.SYNC.DEFER_BLOCKING 0x0 ;  /* 0x0000000000007b1d */ /* 0x000fec0000010000 */
[----:B------:R-:W-:Y:S04]  /*1180*/  @P0 LDS R0, [R4+-0x100] ;  /* 0xffff000004000984 */ /* 0x000fe80000000800 */
[----:B------:R-:W0:Y:S02]  /*1190*/  @P0 LDS R13, [R4+0x100] ;  /* 0x00010000040d0984 */ /* 0x000e240000000800 */
[----:B0-----:R-:W-:-:S05]  /*11a0*/  @P0 FADD R13, R0, R13 ;  /* 0x0000000d000d0221 */ /* 0x001fca0000000000 */
[----:B------:R-:W-:Y:S01]  /*11b0*/  @P0 STS [R4+0x100], R13 ;  /* 0x0001000d04000388 */ /* 0x000fe20000000800 */
[----:B------:R-:W-:Y:S06]  /*11c0*/  BAR.SYNC.DEFER_BLOCKING 0x0 ;  /* 0x0000000000007b1d */ /* 0x000fec0000010000 */
[----:B------:R-:W-:Y:S04]  /*11d0*/  LDS R0, [UR5+0x300] ;  /* 0x00030005ff007984 */ /* 0x000fe80008000800 */
[----:B------:R-:W0:Y:S02]  /*11e0*/  LDS R12, [R4+0x100] ;  /* 0x00010000040c7984 */ /* 0x000e240000000800 */
[----:B0-----:R-:W-:Y:S01]  /*11f0*/  FFMA R7, R7, R0, R12 ;  /* 0x0000000007077223 */ /* 0x001fe2000000000c */
[----:B------:R-:W-:-:S04]  /*1200*/  IADD3 R0, P0, PT, R8, 0x400, RZ ;  /* 0x0000040008007810 */ /* 0x000fc80007f1e0ff */
[----:B------:R0:W-:Y:S01]  /*1210*/  STG.E desc[UR8][R8.64], R7 ;  /* 0x0000000708007986 */ /* 0x0001e2000c101908 */
[----:B------:R-:W-:Y:S01]  /*1220*/  IADD3.X R5, PT, PT, RZ, R9, RZ, P0, !PT ;  /* 0x00000009ff057210 */ /* 0x000fe200007fe4ff */
[----:B------:R-:W-:Y:S07]  /*1230*/  BRA.U UP0, `(.L_x_8) ;  /* 0xfffffff900507547 */ /* 0x000fee000b83ffff */
[----:B------:R-:W-:Y:S05]  /*1240*/  EXIT ;  /* 0x000000000000794d */ /* 0x000fea0003800000 */
.L_x_9:
        /* <DEDUP_REMOVED lines=11> */
.L_x_16:


//--------------------- .text._Z14compute_kernelPfS_ --------------------------
	.section	.text._Z14compute_kernelPfS_,"ax",@progbits
	.align	128
        .global         _Z14compute_kernelPfS_
        .type           _Z14compute_kernelPfS_,@function
        .size           _Z14compute_kernelPfS_,(.L_x_17 - _Z14compute_kernelPfS_)
        .other          _Z14compute_kernelPfS_,@"STO_CUDA_ENTRY STV_DEFAULT"
_Z14compute_kernelPfS_:
.text._Z14compute_kernelPfS_:
[----:B------:R-:W-:Y:S01]  /*0000*/  LDC R1, c[0x0][0x37c] ;  /* 0x0000df00ff017b82 */ /* 0x000fe20000000800 */
[----:B------:R-:W0:Y:S01]  /*0010*/  S2R R4, SR_TID.X ;  /* 0x0000000000047919 */ /* 0x000e220000002100 */
[----:B------:R-:W-:Y:S01]  /*0020*/  BSSY.RECONVERGENT B0, `(.L_x_10) ;  /* 0x00000aa000007945 */ /* 0x000fe20003800200 */
[C---:B0-----:R-:W-:Y:S01]  /*0030*/  IMAD.WIDE.U32 R2, R4.reuse, 0x4, RZ ;  /* 0x0000000404027825 */ /* 0x041fe200078e00ff */
[----:B------:R-:W-:Y:S02]  /*0040*/  ISETP.NE.AND P0, PT, R4, RZ, PT ;  /* 0x000000ff0400720c */ /* 0x000fe40003f05270 */
[----:B------:R-:W-:-:S06]  /*0050*/  MOV R0, R2 ;  /* 0x0000000200007202 */ /* 0x000fcc0000000f00 */
[----:B------:R-:W0:Y:S05]  /*0060*/  LDC R0, c[0x3][R0] ;  /* 0x00c0000000007b82 */ /* 0x000e2a0000000800 */
[----:B------:R-:W-:Y:S05]  /*0070*/  @P0 BRA `(.L_x_11) ;  /* 0x0000000800900947 */ /* 0x000fea0003800000 */
[----:B------:R-:W1:Y:S01]  /*0080*/  LDCU.128 UR4, c[0x3][URZ] ;  /* 0x00c00000ff0477ac */ /* 0x000e620008000c00 */
[----:B------:R-:W2:Y:S01]  /*0090*/  LDCU.128 UR8, c[0x3][0x10] ;  /* 0x00c00200ff0877ac */ /* 0x000ea20008000c00 */
[----:B------:R-:W3:Y:S01]  /*00a0*/  LDCU.128 UR12, c[0x3][0x1e0] ;  /* 0x00c03c00ff0c77ac */ /* 0x000ee20008000c00 */
[----:B-1----:R-:W-:-:S04]  /*00b0*/  FADD R5, RZ, UR4 ;  /* 0x00000004ff057e21 */ /* 0x002fc80008000000 */
[----:B------:R-:W-:-:S04]  /*00c0*/  FADD R5, R5, UR5 ;  /* 0x0000000505057e21 */ /* 0x000fc80008000000 */
[----:B------:R-:W-:-:S04]  /*00d0*/  FADD R5, R5, UR6 ;  /* 0x0000000605057e21 */ /* 0x000fc80008000000 */
[----:B------:R-:W-:Y:S01]  /*00e0*/  FADD R5, R5, UR7 ;  /* 0x0000000705057e21 */ /* 0x000fe20008000000 */
[----:B------:R-:W1:Y:S03]  /*00f0*/  LDCU.128 UR4, c[0x3][0x20] ;  /* 0x00c00400ff0477ac */ /* 0x000e660008000c00 */
[----:B--2---:R-:W-:-:S04]  /*0100*/  FADD R5, R5, UR8 ;  /* 0x0000000805057e21 */ /* 0x004fc80008000000 */
[----:B------:R-:W-:-:S04]  /*0110*/  FADD R5, R5, UR9 ;  /* 0x0000000905057e21 */ /* 0x000fc80008000000 */
[----:B------:R-:W-:-:S04]  /*0120*/  FADD R5, R5, UR10 ;  /* 0x0000000a05057e21 */ /* 0x000fc80008000000 */
[----:B------:R-:W-:Y:S01]  /*0130*/  FADD R5, R5, UR11 ;  /* 0x0000000b05057e21 */ /* 0x000fe20008000000 */
[----:B------:R-:W2:Y:S03]  /*0140*/  LDCU.128 UR8, c[0x3][0x30] ;  /* 0x00c00600ff0877ac */ /* 0x000ea60008000c00 */
[----:B-1----:R-:W-:-:S04]  /*0150*/  FADD R5, R5, UR4 ;  /* 0x0000000405057e21 */ /* 0x002fc80008000000 */
        /* <DEDUP_REMOVED lines=129> */
[----:B-1----:R-:W-:Y:S01]  /*0970*/  FADD R5, R5, UR4 ;  /* 0x0000000405057e21 */ /* 0x002fe20008000000 */
[----:B------:R-:W-:-:S03]  /*0980*/  UMOV UR4, 0x400 ;  /* 0x0000040000047882 */ /* 0x000fc60000000000 */
[----:B------:R-:W-:Y:S01]  /*0990*/  FADD R5, R5, UR5 ;  /* 0x0000000505057e21 */ /* 0x000fe20008000000 */
[----:B------:R-:W1:Y:S03]  /*09a0*/  S2UR UR5, SR_CgaCtaId ;  /* 0x00000000000579c3 */ /* 0x000e660000008800 */
[----:B------:R-:W-:-:S04]  /*09b0*/  FADD R5, R5, UR6 ;  /* 0x0000000605057e21 */ /* 0x000fc80008000000 */
[----:B------:R-:W-:-:S04]  /*09c0*/  FADD R5, R5, UR7 ;  /* 0x0000000705057e21 */ /* 0x000fc80008000000 */
[----:B--2---:R-:W-:-:S04]  /*09d0*/  FADD R5, R5, UR8 ;  /* 0x0000000805057e21 */ /* 0x004fc80008000000 */
[----:B------:R-:W-:-:S04]  /*09e0*/  FADD R5, R5, UR9 ;  /* 0x0000000905057e21 */ /* 0x000fc80008000000 */
[----:B------:R-:W-:-:S04]  /*09f0*/  FADD R5, R5, UR10 ;  /* 0x0000000a05057e21 */ /* 0x000fc80008000000 */
[----:B------:R-:W-:Y:S01]  /*0a00*/  FADD R5, R5, UR11 ;  /* 0x0000000b05057e21 */ /* 0x000fe20008000000 */
[----:B------:R-:W2:Y:S03]  /*0a10*/  LDCU.128 UR8, c[0x3][0x1f0] ;  /* 0x00c03e00ff0877ac */ /* 0x000ea60008000c00 */
[----:B---3--:R-:W-:Y:S01]  /*0a20*/  FADD R5, R5, UR12 ;  /* 0x0000000c05057e21 */ /* 0x008fe20008000000 */
[----:B-1----:R-:W-:-:S03]  /*0a30*/  ULEA UR4, UR5, UR4, 0x18 ;  /* 0x0000000405047291 */ /* 0x002fc6000f8ec0ff */
[----:B------:R-:W-:-:S04]  /*0a40*/  FADD R5, R5, UR13 ;  /* 0x0000000d05057e21 */ /* 0x000fc80008000000 */
[----:B------:R-:W-:-:S04]  /*0a50*/  FADD R5, R5, UR14 ;  /* 0x0000000e05057e21 */ /* 0x000fc80008000000 */
[----:B------:R-:W-:-:S04]  /*0a60*/  FADD R5, R5, UR15 ;  /* 0x0000000f05057e21 */ /* 0x000fc80008000000 */
[----:B--2---:R-:W-:-:S04]  /*0a70*/  FADD R5, R5, UR8 ;  /* 0x0000000805057e21 */ /* 0x004fc80008000000 */
[----:B------:R-:W-:-:S04]  /*0a80*/  FADD R5, R5, UR9 ;  /* 0x0000000905057e21 */ /* 0x000fc80008000000 */
[----:B------:R-:W-:-:S04]  /*0a90*/  FADD R5, R5, UR10 ;  /* 0x0000000a05057e21 */ /* 0x000fc80008000000 */
[----:B------:R-:W-:-:S05]  /*0aa0*/  FADD R5, R5, UR11 ;  /* 0x0000000b05057e21 */ /* 0x000fca0008000000 */
[----:B------:R1:W-:Y:S02]  /*0ab0*/  STS [UR4+0x300], R5 ;  /* 0x00030005ff007988 */ /* 0x0003e40008000804 */
.L_x_11:
[----:B------:R-:W-:Y:S05]  /*0ac0*/  BSYNC.RECONVERGENT B0 ;  /* 0x0000000000007941 */ /* 0x000fea0003800200 */
.L_x_10:
[----:B------:R-:W2:Y:S01]  /*0ad0*/  S2UR UR5, SR_CgaCtaId ;  /* 0x00000000000579c3 */ /* 0x000ea20000008800 */
[----:B------:R-:W3:Y:S01]  /*0ae0*/  LDCU.128 UR8, c[0x0][0x380] ;  /* 0x00007000ff0877ac */ /* 0x000ee20008000c00 */
[----:B------:R-:W-:Y:S01]  /*0af0*/  IADD3 R6, P0, PT, R2, 0x400, RZ ;  /* 0x0000040002067810 */ /* 0x000fe20007f1e0ff */
[----:B------:R-:W-:-:S03]  /*0b00*/  UMOV UR4, 0x400 ;  /* 0x0000040000047882 */ /* 0x000fc60000000000 */
[----:B------:R-:W-:Y:S01]  /*0b10*/  IADD3.X R7, PT, PT, RZ, R3, RZ, P0, !PT ;  /* 0x00000003ff077210 */ /* 0x000fe200007fe4ff */
[----:B------:R-:W4:Y:S01]  /*0b20*/  LDCU.64 UR6, c[0x0][0x358] ;  /* 0x00006b00ff0677ac */ /* 0x000f220008000a00 */
[C---:B---3--:R-:W-:Y:S02]  /*0b30*/  IADD3 R2, P0, PT, R6.reuse, UR10, RZ ;  /* 0x0000000a06027c10 */ /* 0x048fe4000ff1e0ff */
[----:B------:R-:W-:Y:S02]  /*0b40*/  IADD3 R6, P1, PT, R6, UR8, RZ ;  /* 0x0000000806067c10 */ /* 0x000fe4000ff3e0ff */
[C---:B------:R-:W-:Y:S01]  /*0b50*/  IADD3.X R3, PT, PT, R7.reuse, UR11, RZ, P0, !PT ;  /* 0x0000000b07037c10 */ /* 0x040fe200087fe4ff */
[----:B--2---:R-:W-:Y:S01]  /*0b60*/  ULEA UR5, UR5, UR4, 0x18 ;  /* 0x0000000405057291 */ /* 0x004fe2000f8ec0ff */
[----:B------:R-:W-:Y:S02]  /*0b70*/  IADD3.X R7, PT, PT, R7, UR9, RZ, P1, !PT ;  /* 0x0000000907077c10 */ /* 0x000fe40008ffe4ff */
[----:B------:R-:W-:-:S03]  /*0b80*/  UMOV UR4, URZ ;  /* 0x000000ff00047c82 */ /* 0x000fc60008000000 */
[----:B----4-:R-:W-:-:S07]  /*0b90*/  LEA R4, R4, UR5, 0x2 ;  /* 0x0000000504047c11 */ /* 0x010fce000f8e10ff */
.L_x_12:
[----:B-12---:R-:W2:Y:S04]  /*0ba0*/  LDG.E R5, desc[UR6][R2.64+-0x400] ;  /* 0xfffc000602057981 */ /* 0x006ea8000c1e1900 */
[----:B--2---:R-:W-:Y:S01]  /*0bb0*/  STS [R4+0x100], R5 ;  /* 0x0001000504007388 */ /* 0x004fe20000000800 */
[----:B------:R-:W-:Y:S06]  /*0bc0*/  BAR.SYNC.DEFER_BLOCKING 0x0 ;  /* 0x0000000000007b1d */ /* 0x000fec0000010000 */
[----:B------:R-:W-:Y:S04]  /*0bd0*/  LDS R8, [R4+0xfc] ;  /* 0x0000fc0004087984 */ /* 0x000fe80000000800 */
[----:B------:R-:W1:Y:S02]  /*0be0*/  LDS R9, [R4+0x100] ;  /* 0x0001000004097984 */ /* 0x000e640000000800 */
[----:B-1----:R-:W-:-:S05]  /*0bf0*/  FADD R9, R8, R9 ;  /* 0x0000000908097221 */ /* 0x002fca0000000000 */
[----:B------:R-:W-:Y:S01]  /*0c00*/  STS [R4+0x100], R9 ;  /* 0x0001000904007388 */ /* 0x000fe20000000800 */
        /* <DEDUP_REMOVED lines=26> */
[----:B------:R-:W-:Y:S04]  /*0db0*/  LDS R8, [R4] ;  /* 0x0000000004087984 */ /* 0x000fe80000000800 */
[----:B------:R-:W1:Y:S02]  /*0dc0*/  LDS R9, [R4+0x100] ;  /* 0x0001000004097984 */ /* 0x000e640000000800 */
[----:B-1----:R-:W-:-:S05]  /*0dd0*/  FADD R9, R8, R9 ;  /* 0x0000000908097221 */ /* 0x002fca0000000000 */
[----:B------:R1:W-:Y:S01]  /*0de0*/  STS [R4+0x100], R9 ;  /* 0x0001000904007388 */ /* 0x0003e20000000800 */
[----:B------:R-:W-:Y:S01]  /*0df0*/  BAR.SYNC.DEFER_BLOCKING 0x0 ;  /* 0x0000000000007b1d */ /* 0x000fe20000010000 */
[----:B-1----:R-:W-:-:S05]  /*0e00*/  MOV R9, R7 ;  /* 0x0000000700097202 */ /* 0x002fca0000000f00 */
[----:B------:R-:W-:Y:S04]  /*0e10*/  LDS R11, [UR5+0x300] ;  /* 0x00030005ff0b7984 */ /* 0x000fe80008000800 */
[----:B------:R-:W0:Y:S02]  /*0e20*/  LDS R8, [R4+0x100] ;  /* 0x0001000004087984 */ /* 0x000e240000000800 */
[----:B0-----:R-:W-:Y:S01]  /*0e30*/  FFMA R11, R11, R0, R8 ;  /* 0x000000000b0b7223 */ /* 0x001fe20000000008 */
[----:B------:R-:W-:-:S05]  /*0e40*/  MOV R8, R6 ;  /* 0x0000000600087202 */ /* 0x000fca0000000f00 */
[----:B------:R-:W-:Y:S04]  /*0e50*/  STG.E desc[UR6][R8.64+-0x400], R11 ;  /* 0xfffc000b08007986 */ /* 0x000fe8000c101906 */
[----:B------:R-:W2:Y:S04]  /*0e60*/  LDG.E R5, desc[UR6][R2.64+-0x200] ;  /* 0xfffe000602057981 */ /* 0x000ea8000c1e1900 */
        /* <DEDUP_REMOVED lines=37> */
[----:B------:R-:W-:Y:S04]  /*10c0*/  LDS R11, [UR5+0x300] ;  /* 0x00030005ff0b7984 */ /* 0x000fe80008000800 */
[----:B------:R-:W0:Y:S02]  /*10d0*/  LDS R13, [R4+0x100] ;  /* 0x00010000040d7984 */ /* 0x000e240000000800 */
[----:B0-----:R-:W-:-:S05]  /*10e0*/  FFMA R11, R0, R11, R13 ;  /* 0x0000000b000b7223 */ /* 0x001fca000000000d */
        /* <DEDUP_REMOVED lines=82> */
[----:B0-----:R-:W-:Y:S01]  /*1610*/  FADD R7, R6, R7 ;  /* 0x0000000706077221 */ /* 0x001fe20000000000 */
[----:B------:R-:W-:-:S04]  /*1620*/  IADD3 R6, P1, PT, R8, 0x800, RZ ;  /* 0x0000080008067810 */ /* 0x000fc80007f3e0ff */
[----:B------:R0:W-:Y:S01]  /*1630*/  STS [R4+0x100], R7 ;  /* 0x0001000704007388 */ /* 0x0001e20000000800 */
[----:B------:R-:W-:Y:S01]  /*1640*/  BAR.SYNC.DEFER_BLOCKING 0x0 ;  /* 0x0000000000007b1d */ /* 0x000fe20000010000 */
[----:B0-----:R-:W-:-:S05]  /*1650*/  IADD3.X R7, PT, PT, RZ, R9, RZ, P1, !PT ;  /* 0x00000009ff077210 */ /* 0x001fca0000ffe4ff */
[----:B------:R-:W-:Y:S04]  /*1660*/  LDS R11, [UR5+0x300] ;  /* 0x00030005ff0b7984 */ /* 0x000fe80008000800 */
[----:B------:R-:W0:Y:S02]  /*1670*/  LDS R13, [R4+0x100] ;  /* 0x00010000040d7984 */ /* 0x000e240000000800 */
[----:B0-----:R-:W-:-:S05]  /*1680*/  FFMA R11, R0, R11, R13 ;  /* 0x0000000b000b7223 */ /* 0x001fca000000000d */
[----:B------:R2:W-:Y:S01]  /*1690*/  STG.E desc[UR6][R8.64+0x200], R11 ;  /* 0x0002000b08007986 */ /* 0x0005e2000c101906 */
[----:B------:R-:W-:Y:S05]  /*16a0*/  BRA.U UP0, `(.L_x_12) ;  /* 0xfffffff5003c7547 */ /* 0x000fea000b83ffff */
[----:B------:R-:W-:Y:S05]  /*16b0*/  EXIT ;  /* 0x000000000000794d */ /* 0x000fea0003800000 */
.L_x_13:
        /* <DEDUP_REMOVED lines=12> */
.L_x_17:


//--------------------- .nv.shared.reserved.0     --------------------------
	.section	.nv.shared.reserved.0,"aw",@nobits
	.weak		__nv_reservedSMEM_offset_0_alias
	.size		__nv_reservedSMEM_offset_0_alias, 0, 64
	.other		__nv_reservedSMEM_offset_0_alias,@"STO_CUDA_RESERVED_SHARED STV_DEFAULT"
__nv_reservedSMEM_offset_0_alias:
	.zero		0
	.zero		64


//--------------------- .nv.shared._Z24compute_compare_2_kernelPfS_ --------------------------
	.section	.nv.shared._Z24compute_compare_2_kernelPfS_,"aw",@nobits
	.sectionflags	@""
	.align	4
.nv.shared._Z24compute_compare_2_kernelPfS_:
	.zero		1540


//--------------------- .nv.shared._Z24compute_compare_3_kernelPfS_ --------------------------
	.section	.nv.shared._Z24compute_compare_3_kernelPfS_,"aw",@nobits
	.sectionflags	@""
	.align	4
.nv.shared._Z24compute_compare_3_kernelPfS_:
	.zero		1796


//--------------------- .nv.shared._Z14compute_kernelPfS_ --------------------------
	.section	.nv.shared._Z14compute_kernelPfS_,"aw",@nobits
	.sectionflags	@""
	.align	4
.nv.shared._Z14compute_kernelPfS_:
	.zero		1796


//--------------------- .nv.constant0._Z24compute_compare_1_kernelPfS_S_ --------------------------
	.section	.nv.constant0._Z24compute_compare_1_kernelPfS_S_,"a",@progbits
	.sectionflags	@""
	.align	4
.nv.constant0._Z24compute_compare_1_kernelPfS_S_:
	.zero		920


//--------------------- .nv.constant0._Z24compute_compare_2_kernelPfS_ --------------------------
	.section	.nv.constant0._Z24compute_compare_2_kernelPfS_,"a",@progbits
	.sectionflags	@""
	.align	4
.nv.constant0._Z24compute_compare_2_kernelPfS_:
	.zero		912


//--------------------- .nv.constant0._Z24compute_compare_3_kernelPfS_ --------------------------
	.section	.nv.constant0._Z24compute_compare_3_kernelPfS_,"a",@progbits
	.sectionflags	@""
	.align	4
.nv.constant0._Z24compute_compare_3_kernelPfS_:
	.zero		912


//--------------------- .nv.constant0._Z14compute_kernelPfS_ --------------------------
	.section	.nv.constant0._Z14compute_kernelPfS_,"a",@progbits
	.sectionflags	@""
	.align	4
.nv.constant0._Z14compute_kernelPfS_:
	.zero		912


//--------------------- SYMBOLS --------------------------

	.type		.nv.reservedSmem.offset0,@object
	.size		.nv.reservedSmem.offset0,0x4
	.type		.nv.reservedSmem.cap,@object
	.size		.nv.reservedSmem.cap,0x4
